//
// Generated by NVIDIA NVVM Compiler
//
// Compiler Build ID: CL-36424714
// Cuda compilation tools, release 13.0, V13.0.88
// Based on NVVM 20.0.0
//

.version 9.0
.target sm_100
.address_size 64

	// .globl	_Z30recompose_into_space_broadbandP7double2PKdPKS_S2_jjjjjj
// _ZZ30recompose_into_space_broadbandP7double2PKdPKS_S2_jjjjjjE8field_wi has been demoted
// _ZZ30recompose_into_space_broadbandP7double2PKdPKS_S2_jjjjjjE7norm_wi has been demoted

.visible .entry _Z30recompose_into_space_broadbandP7double2PKdPKS_S2_jjjjjj(
	.param .u64 .ptr .align 1 _Z30recompose_into_space_broadbandP7double2PKdPKS_S2_jjjjjj_param_0,
	.param .u64 .ptr .align 1 _Z30recompose_into_space_broadbandP7double2PKdPKS_S2_jjjjjj_param_1,
	.param .u64 .ptr .align 1 _Z30recompose_into_space_broadbandP7double2PKdPKS_S2_jjjjjj_param_2,
	.param .u64 .ptr .align 1 _Z30recompose_into_space_broadbandP7double2PKdPKS_S2_jjjjjj_param_3,
	.param .u32 _Z30recompose_into_space_broadbandP7double2PKdPKS_S2_jjjjjj_param_4,
	.param .u32 _Z30recompose_into_space_broadbandP7double2PKdPKS_S2_jjjjjj_param_5,
	.param .u32 _Z30recompose_into_space_broadbandP7double2PKdPKS_S2_jjjjjj_param_6,
	.param .u32 _Z30recompose_into_space_broadbandP7double2PKdPKS_S2_jjjjjj_param_7,
	.param .u32 _Z30recompose_into_space_broadbandP7double2PKdPKS_S2_jjjjjj_param_8,
	.param .u32 _Z30recompose_into_space_broadbandP7double2PKdPKS_S2_jjjjjj_param_9
)
{
	.reg .pred 	%p<21>;
	.reg .b32 	%r<143>;
	.reg .b64 	%rd<45>;
	.reg .b64 	%fd<186>;
	// demoted variable
	.shared .align 16 .b8 _ZZ30recompose_into_space_broadbandP7double2PKdPKS_S2_jjjjjjE8field_wi[320];
	// demoted variable
	.shared .align 8 .b8 _ZZ30recompose_into_space_broadbandP7double2PKdPKS_S2_jjjjjjE7norm_wi[160];
	ld.param.u64 	%rd7, [_Z30recompose_into_space_broadbandP7double2PKdPKS_S2_jjjjjj_param_0];
	ld.param.u64 	%rd8, [_Z30recompose_into_space_broadbandP7double2PKdPKS_S2_jjjjjj_param_1];
	ld.param.u64 	%rd5, [_Z30recompose_into_space_broadbandP7double2PKdPKS_S2_jjjjjj_param_2];
	ld.param.u64 	%rd6, [_Z30recompose_into_space_broadbandP7double2PKdPKS_S2_jjjjjj_param_3];
	ld.param.u32 	%r55, [_Z30recompose_into_space_broadbandP7double2PKdPKS_S2_jjjjjj_param_4];
	ld.param.u32 	%r56, [_Z30recompose_into_space_broadbandP7double2PKdPKS_S2_jjjjjj_param_5];
	ld.param.u32 	%r57, [_Z30recompose_into_space_broadbandP7double2PKdPKS_S2_jjjjjj_param_6];
	ld.param.u32 	%r58, [_Z30recompose_into_space_broadbandP7double2PKdPKS_S2_jjjjjj_param_7];
	ld.param.u32 	%r59, [_Z30recompose_into_space_broadbandP7double2PKdPKS_S2_jjjjjj_param_8];
	ld.param.u32 	%r60, [_Z30recompose_into_space_broadbandP7double2PKdPKS_S2_jjjjjj_param_9];
	cvta.to.global.u64 	%rd1, %rd8;
	cvta.to.global.u64 	%rd2, %rd7;
	mov.u32 	%r1, %tid.x;
	mov.u32 	%r2, %ctaid.x;
	mov.u32 	%r61, %ntid.x;
	mul.lo.s32 	%r3, %r2, %r61;
	add.s32 	%r4, %r3, %r1;
	mul.lo.s32 	%r62, %r58, %r57;
	mul.lo.s32 	%r5, %r62, %r60;
	setp.ge.u32 	%p1, %r1, %r5;
	setp.ge.u32 	%p2, %r2, %r59;
	or.pred  	%p3, %p2, %p1;
	@%p3 bra 	$L__BB0_23;
	mul.lo.s32 	%r63, %r5, %r59;
	setp.ge.u32 	%p4, %r4, %r63;
	@%p4 bra 	$L__BB0_23;
	mul.lo.s32 	%r6, %r5, %r55;
	setp.ge.u32 	%p5, %r1, %r56;
	@%p5 bra 	$L__BB0_4;
	mad.lo.s32 	%r64, %r59, %r1, %r2;
	cvta.to.global.u64 	%rd9, %rd5;
	mul.wide.u32 	%rd10, %r64, 16;
	add.s64 	%rd11, %rd9, %rd10;
	ld.global.v2.f64 	{%fd25, %fd26}, [%rd11];
	shl.b32 	%r65, %r1, 4;
	mov.u32 	%r66, _ZZ30recompose_into_space_broadbandP7double2PKdPKS_S2_jjjjjjE8field_wi;
	add.s32 	%r67, %r66, %r65;
	st.shared.v2.f64 	[%r67], {%fd25, %fd26};
	cvta.to.global.u64 	%rd12, %rd6;
	mul.wide.u32 	%rd13, %r64, 8;
	add.s64 	%rd14, %rd12, %rd13;
	ld.global.f64 	%fd27, [%rd14];
	shl.b32 	%r68, %r1, 3;
	mov.u32 	%r69, _ZZ30recompose_into_space_broadbandP7double2PKdPKS_S2_jjjjjjE7norm_wi;
	add.s32 	%r70, %r69, %r68;
	st.shared.f64 	[%r70], %fd27;
$L__BB0_4:
	bar.sync 	0;
	setp.eq.s32 	%p6, %r55, 1;
	@%p6 bra 	$L__BB0_14;
	setp.eq.s32 	%p7, %r56, 0;
	@%p7 bra 	$L__BB0_23;
	mul.wide.u32 	%rd15, %r4, 16;
	add.s64 	%rd3, %rd2, %rd15;
	ld.global.v2.f64 	{%fd183, %fd182}, [%rd3];
	and.b32  	%r7, %r56, 3;
	setp.lt.u32 	%p8, %r56, 4;
	mov.b32 	%r141, 0;
	@%p8 bra 	$L__BB0_9;
	and.b32  	%r141, %r56, -4;
	neg.s32 	%r131, %r141;
	mul.lo.s32 	%r75, %r60, %r58;
	mul.lo.s32 	%r76, %r75, %r57;
	mul.lo.s32 	%r77, %r76, %r55;
	shl.b32 	%r9, %r77, 2;
	mad.lo.s32 	%r78, %r77, 3, %r1;
	add.s32 	%r129, %r78, %r3;
	shl.b32 	%r79, %r77, 1;
	add.s32 	%r80, %r1, %r79;
	add.s32 	%r128, %r80, %r3;
	add.s32 	%r81, %r1, %r6;
	add.s32 	%r126, %r81, %r3;
	mov.u32 	%r82, _ZZ30recompose_into_space_broadbandP7double2PKdPKS_S2_jjjjjjE7norm_wi;
	add.s32 	%r127, %r82, 16;
	mov.u32 	%r83, _ZZ30recompose_into_space_broadbandP7double2PKdPKS_S2_jjjjjjE8field_wi;
	add.s32 	%r125, %r83, 32;
	mov.u32 	%r130, %r4;
$L__BB0_8:
	.pragma "nounroll";
	mul.wide.u32 	%rd16, %r130, 8;
	add.s64 	%rd17, %rd1, %rd16;
	ld.global.f64 	%fd28, [%rd17];
	ld.shared.v2.f64 	{%fd29, %fd30}, [%r125+-32];
	mul.f64 	%fd31, %fd28, %fd29;
	ld.shared.f64 	%fd32, [%r127+-16];
	div.rn.f64 	%fd33, %fd31, %fd32;
	add.f64 	%fd34, %fd183, %fd33;
	st.global.f64 	[%rd3], %fd34;
	ld.global.f64 	%fd35, [%rd17];
	mul.f64 	%fd36, %fd35, %fd30;
	div.rn.f64 	%fd37, %fd36, %fd32;
	add.f64 	%fd38, %fd182, %fd37;
	st.global.f64 	[%rd3+8], %fd38;
	mul.wide.u32 	%rd18, %r126, 8;
	add.s64 	%rd19, %rd1, %rd18;
	ld.global.f64 	%fd39, [%rd19];
	ld.shared.v2.f64 	{%fd40, %fd41}, [%r125+-16];
	mul.f64 	%fd42, %fd39, %fd40;
	ld.shared.f64 	%fd43, [%r127+-8];
	div.rn.f64 	%fd44, %fd42, %fd43;
	add.f64 	%fd45, %fd34, %fd44;
	st.global.f64 	[%rd3], %fd45;
	ld.global.f64 	%fd46, [%rd19];
	mul.f64 	%fd47, %fd46, %fd41;
	div.rn.f64 	%fd48, %fd47, %fd43;
	add.f64 	%fd49, %fd38, %fd48;
	st.global.f64 	[%rd3+8], %fd49;
	mul.wide.u32 	%rd20, %r128, 8;
	add.s64 	%rd21, %rd1, %rd20;
	ld.global.f64 	%fd50, [%rd21];
	ld.shared.v2.f64 	{%fd51, %fd52}, [%r125];
	mul.f64 	%fd53, %fd50, %fd51;
	ld.shared.f64 	%fd54, [%r127];
	div.rn.f64 	%fd55, %fd53, %fd54;
	add.f64 	%fd56, %fd45, %fd55;
	st.global.f64 	[%rd3], %fd56;
	ld.global.f64 	%fd57, [%rd21];
	mul.f64 	%fd58, %fd57, %fd52;
	div.rn.f64 	%fd59, %fd58, %fd54;
	add.f64 	%fd60, %fd49, %fd59;
	st.global.f64 	[%rd3+8], %fd60;
	mul.wide.u32 	%rd22, %r129, 8;
	add.s64 	%rd23, %rd1, %rd22;
	ld.global.f64 	%fd61, [%rd23];
	ld.shared.v2.f64 	{%fd62, %fd63}, [%r125+16];
	mul.f64 	%fd64, %fd61, %fd62;
	ld.shared.f64 	%fd65, [%r127+8];
	div.rn.f64 	%fd66, %fd64, %fd65;
	add.f64 	%fd183, %fd56, %fd66;
	st.global.f64 	[%rd3], %fd183;
	ld.global.f64 	%fd67, [%rd23];
	mul.f64 	%fd68, %fd67, %fd63;
	div.rn.f64 	%fd69, %fd68, %fd65;
	add.f64 	%fd182, %fd60, %fd69;
	st.global.f64 	[%rd3+8], %fd182;
	add.s32 	%r131, %r131, 4;
	add.s32 	%r130, %r130, %r9;
	add.s32 	%r129, %r129, %r9;
	add.s32 	%r128, %r128, %r9;
	add.s32 	%r127, %r127, 32;
	add.s32 	%r126, %r126, %r9;
	add.s32 	%r125, %r125, 64;
	setp.eq.s32 	%p9, %r131, 0;
	@%p9 bra 	$L__BB0_9;
	bra.uni 	$L__BB0_8;
$L__BB0_9:
	setp.eq.s32 	%p10, %r7, 0;
	@%p10 bra 	$L__BB0_23;
	setp.eq.s32 	%p11, %r7, 1;
	@%p11 bra 	$L__BB0_12;
	mad.lo.s32 	%r84, %r141, %r6, %r4;
	mul.wide.u32 	%rd24, %r84, 8;
	add.s64 	%rd25, %rd1, %rd24;
	ld.global.f64 	%fd70, [%rd25];
	shl.b32 	%r85, %r141, 4;
	mov.u32 	%r86, _ZZ30recompose_into_space_broadbandP7double2PKdPKS_S2_jjjjjjE8field_wi;
	add.s32 	%r87, %r86, %r85;
	ld.shared.v2.f64 	{%fd71, %fd72}, [%r87];
	mul.f64 	%fd73, %fd70, %fd71;
	shl.b32 	%r88, %r141, 3;
	mov.u32 	%r89, _ZZ30recompose_into_space_broadbandP7double2PKdPKS_S2_jjjjjjE7norm_wi;
	add.s32 	%r90, %r89, %r88;
	ld.shared.f64 	%fd74, [%r90];
	div.rn.f64 	%fd75, %fd73, %fd74;
	add.f64 	%fd76, %fd183, %fd75;
	st.global.f64 	[%rd3], %fd76;
	ld.global.f64 	%fd77, [%rd25];
	mul.f64 	%fd78, %fd77, %fd72;
	div.rn.f64 	%fd79, %fd78, %fd74;
	add.f64 	%fd80, %fd182, %fd79;
	st.global.f64 	[%rd3+8], %fd80;
	add.s32 	%r91, %r84, %r6;
	mul.wide.u32 	%rd26, %r91, 8;
	add.s64 	%rd27, %rd1, %rd26;
	ld.global.f64 	%fd81, [%rd27];
	ld.shared.v2.f64 	{%fd82, %fd83}, [%r87+16];
	mul.f64 	%fd84, %fd81, %fd82;
	ld.shared.f64 	%fd85, [%r90+8];
	div.rn.f64 	%fd86, %fd84, %fd85;
	add.f64 	%fd183, %fd76, %fd86;
	st.global.f64 	[%rd3], %fd183;
	ld.global.f64 	%fd87, [%rd27];
	mul.f64 	%fd88, %fd87, %fd83;
	div.rn.f64 	%fd89, %fd88, %fd85;
	add.f64 	%fd182, %fd80, %fd89;
	st.global.f64 	[%rd3+8], %fd182;
	add.s32 	%r141, %r141, 2;
$L__BB0_12:
	and.b32  	%r92, %r56, 1;
	setp.eq.b32 	%p12, %r92, 1;
	not.pred 	%p13, %p12;
	@%p13 bra 	$L__BB0_23;
	mad.lo.s32 	%r93, %r141, %r6, %r4;
	mul.wide.u32 	%rd28, %r93, 8;
	add.s64 	%rd29, %rd1, %rd28;
	ld.global.f64 	%fd90, [%rd29];
	shl.b32 	%r94, %r141, 4;
	mov.u32 	%r95, _ZZ30recompose_into_space_broadbandP7double2PKdPKS_S2_jjjjjjE8field_wi;
	add.s32 	%r96, %r95, %r94;
	ld.shared.v2.f64 	{%fd91, %fd92}, [%r96];
	mul.f64 	%fd93, %fd90, %fd91;
	shl.b32 	%r97, %r141, 3;
	mov.u32 	%r98, _ZZ30recompose_into_space_broadbandP7double2PKdPKS_S2_jjjjjjE7norm_wi;
	add.s32 	%r99, %r98, %r97;
	ld.shared.f64 	%fd94, [%r99];
	div.rn.f64 	%fd95, %fd93, %fd94;
	add.f64 	%fd96, %fd183, %fd95;
	st.global.f64 	[%rd3], %fd96;
	ld.global.f64 	%fd97, [%rd29];
	mul.f64 	%fd98, %fd97, %fd92;
	div.rn.f64 	%fd99, %fd98, %fd94;
	add.f64 	%fd100, %fd182, %fd99;
	st.global.f64 	[%rd3+8], %fd100;
	bra.uni 	$L__BB0_23;
$L__BB0_14:
	setp.eq.s32 	%p14, %r56, 0;
	@%p14 bra 	$L__BB0_23;
	mul.wide.u32 	%rd30, %r4, 16;
	add.s64 	%rd4, %rd2, %rd30;
	ld.global.v2.f64 	{%fd179, %fd178}, [%rd4];
	and.b32  	%r13, %r56, 3;
	setp.lt.u32 	%p15, %r56, 4;
	mov.b32 	%r139, 0;
	@%p15 bra 	$L__BB0_18;
	and.b32  	%r139, %r56, -4;
	neg.s32 	%r138, %r139;
	mul.lo.s32 	%r104, %r60, %r58;
	mul.lo.s32 	%r105, %r104, %r57;
	shl.b32 	%r15, %r105, 2;
	mad.lo.s32 	%r136, %r105, 3, %r1;
	shl.b32 	%r106, %r105, 1;
	add.s32 	%r135, %r1, %r106;
	add.s32 	%r133, %r1, %r6;
	mov.u32 	%r107, _ZZ30recompose_into_space_broadbandP7double2PKdPKS_S2_jjjjjjE7norm_wi;
	add.s32 	%r134, %r107, 16;
	mov.u32 	%r108, _ZZ30recompose_into_space_broadbandP7double2PKdPKS_S2_jjjjjjE8field_wi;
	add.s32 	%r132, %r108, 32;
	mov.u32 	%r137, %r1;
$L__BB0_17:
	.pragma "nounroll";
	mul.wide.u32 	%rd31, %r137, 8;
	add.s64 	%rd32, %rd1, %rd31;
	ld.global.f64 	%fd101, [%rd32];
	ld.shared.v2.f64 	{%fd102, %fd103}, [%r132+-32];
	mul.f64 	%fd104, %fd101, %fd102;
	ld.shared.f64 	%fd105, [%r134+-16];
	div.rn.f64 	%fd106, %fd104, %fd105;
	add.f64 	%fd107, %fd179, %fd106;
	st.global.f64 	[%rd4], %fd107;
	ld.global.f64 	%fd108, [%rd32];
	mul.f64 	%fd109, %fd108, %fd103;
	div.rn.f64 	%fd110, %fd109, %fd105;
	add.f64 	%fd111, %fd178, %fd110;
	st.global.f64 	[%rd4+8], %fd111;
	mul.wide.u32 	%rd33, %r133, 8;
	add.s64 	%rd34, %rd1, %rd33;
	ld.global.f64 	%fd112, [%rd34];
	ld.shared.v2.f64 	{%fd113, %fd114}, [%r132+-16];
	mul.f64 	%fd115, %fd112, %fd113;
	ld.shared.f64 	%fd116, [%r134+-8];
	div.rn.f64 	%fd117, %fd115, %fd116;
	add.f64 	%fd118, %fd107, %fd117;
	st.global.f64 	[%rd4], %fd118;
	ld.global.f64 	%fd119, [%rd34];
	mul.f64 	%fd120, %fd119, %fd114;
	div.rn.f64 	%fd121, %fd120, %fd116;
	add.f64 	%fd122, %fd111, %fd121;
	st.global.f64 	[%rd4+8], %fd122;
	mul.wide.u32 	%rd35, %r135, 8;
	add.s64 	%rd36, %rd1, %rd35;
	ld.global.f64 	%fd123, [%rd36];
	ld.shared.v2.f64 	{%fd124, %fd125}, [%r132];
	mul.f64 	%fd126, %fd123, %fd124;
	ld.shared.f64 	%fd127, [%r134];
	div.rn.f64 	%fd128, %fd126, %fd127;
	add.f64 	%fd129, %fd118, %fd128;
	st.global.f64 	[%rd4], %fd129;
	ld.global.f64 	%fd130, [%rd36];
	mul.f64 	%fd131, %fd130, %fd125;
	div.rn.f64 	%fd132, %fd131, %fd127;
	add.f64 	%fd133, %fd122, %fd132;
	st.global.f64 	[%rd4+8], %fd133;
	mul.wide.u32 	%rd37, %r136, 8;
	add.s64 	%rd38, %rd1, %rd37;
	ld.global.f64 	%fd134, [%rd38];
	ld.shared.v2.f64 	{%fd135, %fd136}, [%r132+16];
	mul.f64 	%fd137, %fd134, %fd135;
	ld.shared.f64 	%fd138, [%r134+8];
	div.rn.f64 	%fd139, %fd137, %fd138;
	add.f64 	%fd179, %fd129, %fd139;
	st.global.f64 	[%rd4], %fd179;
	ld.global.f64 	%fd140, [%rd38];
	mul.f64 	%fd141, %fd140, %fd136;
	div.rn.f64 	%fd142, %fd141, %fd138;
	add.f64 	%fd178, %fd133, %fd142;
	st.global.f64 	[%rd4+8], %fd178;
	add.s32 	%r138, %r138, 4;
	add.s32 	%r137, %r137, %r15;
	add.s32 	%r136, %r136, %r15;
	add.s32 	%r135, %r135, %r15;
	add.s32 	%r134, %r134, 32;
	add.s32 	%r133, %r133, %r15;
	add.s32 	%r132, %r132, 64;
	setp.ne.s32 	%p16, %r138, 0;
	@%p16 bra 	$L__BB0_17;
$L__BB0_18:
	setp.eq.s32 	%p17, %r13, 0;
	@%p17 bra 	$L__BB0_23;
	setp.eq.s32 	%p18, %r13, 1;
	@%p18 bra 	$L__BB0_21;
	mad.lo.s32 	%r109, %r139, %r6, %r1;
	mul.wide.u32 	%rd39, %r109, 8;
	add.s64 	%rd40, %rd1, %rd39;
	ld.global.f64 	%fd143, [%rd40];
	shl.b32 	%r110, %r139, 4;
	mov.u32 	%r111, _ZZ30recompose_into_space_broadbandP7double2PKdPKS_S2_jjjjjjE8field_wi;
	add.s32 	%r112, %r111, %r110;
	ld.shared.v2.f64 	{%fd144, %fd145}, [%r112];
	mul.f64 	%fd146, %fd143, %fd144;
	shl.b32 	%r113, %r139, 3;
	mov.u32 	%r114, _ZZ30recompose_into_space_broadbandP7double2PKdPKS_S2_jjjjjjE7norm_wi;
	add.s32 	%r115, %r114, %r113;
	ld.shared.f64 	%fd147, [%r115];
	div.rn.f64 	%fd148, %fd146, %fd147;
	add.f64 	%fd149, %fd179, %fd148;
	st.global.f64 	[%rd4], %fd149;
	ld.global.f64 	%fd150, [%rd40];
	mul.f64 	%fd151, %fd150, %fd145;
	div.rn.f64 	%fd152, %fd151, %fd147;
	add.f64 	%fd153, %fd178, %fd152;
	st.global.f64 	[%rd4+8], %fd153;
	add.s32 	%r116, %r109, %r6;
	mul.wide.u32 	%rd41, %r116, 8;
	add.s64 	%rd42, %rd1, %rd41;
	ld.global.f64 	%fd154, [%rd42];
	ld.shared.v2.f64 	{%fd155, %fd156}, [%r112+16];
	mul.f64 	%fd157, %fd154, %fd155;
	ld.shared.f64 	%fd158, [%r115+8];
	div.rn.f64 	%fd159, %fd157, %fd158;
	add.f64 	%fd179, %fd149, %fd159;
	st.global.f64 	[%rd4], %fd179;
	ld.global.f64 	%fd160, [%rd42];
	mul.f64 	%fd161, %fd160, %fd156;
	div.rn.f64 	%fd162, %fd161, %fd158;
	add.f64 	%fd178, %fd153, %fd162;
	st.global.f64 	[%rd4+8], %fd178;
	add.s32 	%r139, %r139, 2;
$L__BB0_21:
	and.b32  	%r117, %r56, 1;
	setp.eq.b32 	%p19, %r117, 1;
	not.pred 	%p20, %p19;
	@%p20 bra 	$L__BB0_23;
	mad.lo.s32 	%r118, %r139, %r6, %r1;
	mul.wide.u32 	%rd43, %r118, 8;
	add.s64 	%rd44, %rd1, %rd43;
	ld.global.f64 	%fd163, [%rd44];
	shl.b32 	%r119, %r139, 4;
	mov.u32 	%r120, _ZZ30recompose_into_space_broadbandP7double2PKdPKS_S2_jjjjjjE8field_wi;
	add.s32 	%r121, %r120, %r119;
	ld.shared.v2.f64 	{%fd164, %fd165}, [%r121];
	mul.f64 	%fd166, %fd163, %fd164;
	shl.b32 	%r122, %r139, 3;
	mov.u32 	%r123, _ZZ30recompose_into_space_broadbandP7double2PKdPKS_S2_jjjjjjE7norm_wi;
	add.s32 	%r124, %r123, %r122;
	ld.shared.f64 	%fd167, [%r124];
	div.rn.f64 	%fd168, %fd166, %fd167;
	add.f64 	%fd169, %fd179, %fd168;
	st.global.f64 	[%rd4], %fd169;
	ld.global.f64 	%fd170, [%rd44];
	mul.f64 	%fd171, %fd170, %fd165;
	div.rn.f64 	%fd172, %fd171, %fd167;
	add.f64 	%fd173, %fd178, %fd172;
	st.global.f64 	[%rd4+8], %fd173;
$L__BB0_23:
	ret;

}


// ===== COMPILED SASS (sm_100) =====

	.target	sm_100

	.elftype	@"ET_EXEC"


//--------------------- .note.nv.tkinfo           --------------------------
	.section	.note.nv.tkinfo,"",@"SHT_NOTE"
	.sectionflags	@"SHF_NOTE_NV_TKINFO"
	.tkinfo
        /*0018*/ 	.word	0x00000002
        /*0030*/ 	.string	""
        /*0030*/ 	.string	"ptxas"
        /*0030*/ 	.string	"Cuda compilation tools, release 13.0, V13.0.88"
        /*0030*/ 	.string	"Build cuda_13.0.r13.0/compiler.36424714_0"
        /*0030*/ 	.string	"-arch sm_100 -m 64 "



//--------------------- .note.nv.cuinfo           --------------------------
	.section	.note.nv.cuinfo,"",@"SHT_NOTE"
	.sectionflags	@"SHF_NOTE_NV_CUINFO"
        /*0018*/ 	.short	0x0002
        /*001a*/ 	.short	0x0064
        /*001c*/ 	.short	0x0082
	.zero		2


//--------------------- .nv.info                  --------------------------
	.section	.nv.info,"",@"SHT_CUDA_INFO"
	.align	4


	//----- nvinfo : EIATTR_REGCOUNT
	.align		4
        /*0000*/ 	.byte	0x04, 0x2f
        /*0002*/ 	.short	(.L_1 - .L_0)
	.align		4
.L_0:
        /*0004*/ 	.word	index@(_Z30recompose_into_space_broadbandP7double2PKdPKS_S2_jjjjjj)
        /*0008*/ 	.word	0x00000030


	//----- nvinfo : EIATTR_FRAME_SIZE
	.align		4
.L_1:
        /*000c*/ 	.byte	0x04, 0x11
        /*000e*/ 	.short	(.L_3 - .L_2)
	.align		4
.L_2:
        /*0010*/ 	.word	index@($__internal_0_$__cuda_sm20_div_rn_f64_full)
        /*0014*/ 	.word	0x00000000


	//----- nvinfo : EIATTR_FRAME_SIZE
	.align		4
.L_3:
        /*0018*/ 	.byte	0x04, 0x11
        /*001a*/ 	.short	(.L_5 - .L_4)
	.align		4
.L_4:
        /*001c*/ 	.word	index@(_Z30recompose_into_space_broadbandP7double2PKdPKS_S2_jjjjjj)
        /*0020*/ 	.word	0x00000000


	//----- nvinfo : EIATTR_MIN_STACK_SIZE
	.align		4
.L_5:
        /*0024*/ 	.byte	0x04, 0x12
        /*0026*/ 	.short	(.L_7 - .L_6)
	.align		4
.L_6:
        /*0028*/ 	.word	index@(_Z30recompose_into_space_broadbandP7double2PKdPKS_S2_jjjjjj)
        /*002c*/ 	.word	0x00000000
.L_7:


//--------------------- .nv.compat                --------------------------
	.section	.nv.compat,"",@"SHT_CUDA_COMPAT_INFO"
	.align	4
        /*0000*/ 	.byte	0x02, 0x09, 0x00, 0x00, 0x02, 0x02, 0x01, 0x00, 0x02, 0x05, 0x05, 0x00, 0x03, 0x07, 0x01, 0x01
        /*0010*/ 	.byte	0x02, 0x03, 0x00, 0x00, 0x02, 0x06, 0x01, 0x00, 0x04, 0x0b, 0x08, 0x00, 0x01, 0x00, 0x00, 0x00
        /*0020*/ 	.byte	0x00, 0x00, 0x00, 0x00


//--------------------- .nv.info._Z30recompose_into_space_broadbandP7double2PKdPKS_S2_jjjjjj --------------------------
	.section	.nv.info._Z30recompose_into_space_broadbandP7double2PKdPKS_S2_jjjjjj,"",@"SHT_CUDA_INFO"
	.sectionflags	@""
	.align	4


	//----- nvinfo : EIATTR_CUDA_API_VERSION
	.align		4
        /*0000*/ 	.byte	0x04, 0x37
        /*0002*/ 	.short	(.L_9 - .L_8)
.L_8:
        /*0004*/ 	.word	0x00000082


	//----- nvinfo : EIATTR_KPARAM_INFO
	.align		4
.L_9:
        /*0008*/ 	.byte	0x04, 0x17
        /*000a*/ 	.short	(.L_11 - .L_10)
.L_10:
        /*000c*/ 	.word	0x00000000
        /*0010*/ 	.short	0x0009
        /*0012*/ 	.short	0x0034
        /*0014*/ 	.byte	0x00, 0xf0, 0x11, 0x00


	//----- nvinfo : EIATTR_KPARAM_INFO
	.align		4
.L_11:
        /*0018*/ 	.byte	0x04, 0x17
        /*001a*/ 	.short	(.L_13 - .L_12)
.L_12:
        /*001c*/ 	.word	0x00000000
        /*0020*/ 	.short	0x0008
        /*0022*/ 	.short	0x0030
        /*0024*/ 	.byte	0x00, 0xf0, 0x11, 0x00


	//----- nvinfo : EIATTR_KPARAM_INFO
	.align		4
.L_13:
        /*0028*/ 	.byte	0x04, 0x17
        /*002a*/ 	.short	(.L_15 - .L_14)
.L_14:
        /*002c*/ 	.word	0x00000000
        /*0030*/ 	.short	0x0007
        /*0032*/ 	.short	0x002c
        /*0034*/ 	.byte	0x00, 0xf0, 0x11, 0x00


	//----- nvinfo : EIATTR_KPARAM_INFO
	.align		4
.L_15:
        /*0038*/ 	.byte	0x04, 0x17
        /*003a*/ 	.short	(.L_17 - .L_16)
.L_16:
        /*003c*/ 	.word	0x00000000
        /*0040*/ 	.short	0x0006
        /*0042*/ 	.short	0x0028
        /*0044*/ 	.byte	0x00, 0xf0, 0x11, 0x00


	//----- nvinfo : EIATTR_KPARAM_INFO
	.align		4
.L_17:
        /*0048*/ 	.byte	0x04, 0x17
        /*004a*/ 	.short	(.L_19 - .L_18)
.L_18:
        /*004c*/ 	.word	0x00000000
        /*0050*/ 	.short	0x0005
        /*0052*/ 	.short	0x0024
        /*0054*/ 	.byte	0x00, 0xf0, 0x11, 0x00


	//----- nvinfo : EIATTR_KPARAM_INFO
	.align		4
.L_19:
        /*0058*/ 	.byte	0x04, 0x17
        /*005a*/ 	.short	(.L_21 - .L_20)
.L_20:
        /*005c*/ 	.word	0x00000000
        /*0060*/ 	.short	0x0004
        /*0062*/ 	.short	0x0020
        /*0064*/ 	.byte	0x00, 0xf0, 0x11, 0x00


	//----- nvinfo : EIATTR_KPARAM_INFO
	.align		4
.L_21:
        /*0068*/ 	.byte	0x04, 0x17
        /*006a*/ 	.short	(.L_23 - .L_22)
.L_22:
        /*006c*/ 	.word	0x00000000
        /*0070*/ 	.short	0x0003
        /*0072*/ 	.short	0x0018
        /*0074*/ 	.byte	0x00, 0xf5, 0x21, 0x00


	//----- nvinfo : EIATTR_KPARAM_INFO
	.align		4
.L_23:
        /*0078*/ 	.byte	0x04, 0x17
        /*007a*/ 	.short	(.L_25 - .L_24)
.L_24:
        /*007c*/ 	.word	0x00000000
        /*0080*/ 	.short	0x0002
        /*0082*/ 	.short	0x0010
        /*0084*/ 	.byte	0x00, 0xf5, 0x21, 0x00


	//----- nvinfo : EIATTR_KPARAM_INFO
	.align		4
.L_25:
        /*0088*/ 	.byte	0x04, 0x17
        /*008a*/ 	.short	(.L_27 - .L_26)
.L_26:
        /*008c*/ 	.word	0x00000000
        /*0090*/ 	.short	0x0001
        /*0092*/ 	.short	0x0008
        /*0094*/ 	.byte	0x00, 0xf5, 0x21, 0x00


	//----- nvinfo : EIATTR_KPARAM_INFO
	.align		4
.L_27:
        /*0098*/ 	.byte	0x04, 0x17
        /*009a*/ 	.short	(.L_29 - .L_28)
.L_28:
        /*009c*/ 	.word	0x00000000
        /*00a0*/ 	.short	0x0000
        /*00a2*/ 	.short	0x0000
        /*00a4*/ 	.byte	0x00, 0xf5, 0x21, 0x00


	//----- nvinfo : EIATTR_SPARSE_MMA_MASK
	.align		4
.L_29:
        /*00a8*/ 	.byte	0x03, 0x50
        /*00aa*/ 	.short	0x0000


	//----- nvinfo : EIATTR_MAXREG_COUNT
	.align		4
        /*00ac*/ 	.byte	0x03, 0x1b
        /*00ae*/ 	.short	0x00ff


	//----- nvinfo : EIATTR_NUM_BARRIERS
	.align		4
        /*00b0*/ 	.byte	0x02, 0x4c
        /*00b2*/ 	.byte	0x01
	.zero		1


	//----- nvinfo : EIATTR_MERCURY_ISA_VERSION
	.align		4
        /*00b4*/ 	.byte	0x03, 0x5f
        /*00b6*/ 	.short	0x0101


	//----- nvinfo : EIATTR_VRC_CTA_INIT_COUNT
	.align		4
        /*00b8*/ 	.byte	0x02, 0x4a
	.zero		1
	.zero		1


	//----- nvinfo : EIATTR_EXIT_INSTR_OFFSETS
	.align		4
        /*00bc*/ 	.byte	0x04, 0x1c
        /*00be*/ 	.short	(.L_31 - .L_30)


	//   ....[0]....
.L_30:
        /*00c0*/ 	.word	0x000000a0


	//   ....[1]....
        /*00c4*/ 	.word	0x000000f0


	//   ....[2]....
        /*00c8*/ 	.word	0x000002c0


	//   ....[3]....
        /*00cc*/ 	.word	0x00001460


	//   ....[4]....
        /*00d0*/ 	.word	0x00001d20


	//   ....[5]....
        /*00d4*/ 	.word	0x00002190


	//   ....[6]....
        /*00d8*/ 	.word	0x000021b0


	//   ....[7]....
        /*00dc*/ 	.word	0x00003320


	//   ....[8]....
        /*00e0*/ 	.word	0x00003be0


	//   ....[9]....
        /*00e4*/ 	.word	0x00004050


	//----- nvinfo : EIATTR_CRS_STACK_SIZE
	.align		4
.L_31:
        /*00e8*/ 	.byte	0x04, 0x1e
        /*00ea*/ 	.short	(.L_33 - .L_32)
.L_32:
        /*00ec*/ 	.word	0x00000000


	//----- nvinfo : EIATTR_CBANK_PARAM_SIZE
	.align		4
.L_33:
        /*00f0*/ 	.byte	0x03, 0x19
        /*00f2*/ 	.short	0x0038


	//----- nvinfo : EIATTR_PARAM_CBANK
	.align		4
        /*00f4*/ 	.byte	0x04, 0x0a
        /*00f6*/ 	.short	(.L_35 - .L_34)
	.align		4
.L_34:
        /*00f8*/ 	.word	index@(.nv.constant0._Z30recompose_into_space_broadbandP7double2PKdPKS_S2_jjjjjj)
        /*00fc*/ 	.short	0x0380
        /*00fe*/ 	.short	0x0038


	//----- nvinfo : EIATTR_SW_WAR
	.align		4
.L_35:
        /*0100*/ 	.byte	0x04, 0x36
        /*0102*/ 	.short	(.L_37 - .L_36)
.L_36:
        /*0104*/ 	.word	0x00000008
.L_37:


//--------------------- .nv.callgraph             --------------------------
	.section	.nv.callgraph,"",@"SHT_CUDA_CALLGRAPH"
	.align	4
	.sectionentsize	8
	.align		4
        /*0000*/ 	.word	0x00000000
	.align		4
        /*0004*/ 	.word	0xffffffff
	.align		4
        /*0008*/ 	.word	0x00000000
	.align		4
        /*000c*/ 	.word	0xfffffffe
	.align		4
        /*0010*/ 	.word	0x00000000
	.align		4
        /*0014*/ 	.word	0xfffffffd
	.align		4
        /*0018*/ 	.word	0x00000000
	.align		4
        /*001c*/ 	.word	0xfffffffc


//--------------------- .text._Z30recompose_into_space_broadbandP7double2PKdPKS_S2_jjjjjj --------------------------
	.section	.text._Z30recompose_into_space_broadbandP7double2PKdPKS_S2_jjjjjj,"ax",@progbits
	.align	128
        .global         _Z30recompose_into_space_broadbandP7double2PKdPKS_S2_jjjjjj
        .type           _Z30recompose_into_space_broadbandP7double2PKdPKS_S2_jjjjjj,@function
        .size           _Z30recompose_into_space_broadbandP7double2PKdPKS_S2_jjjjjj,(.L_x_71 - _Z30recompose_into_space_broadbandP7double2PKdPKS_S2_jjjjjj)
        .other          _Z30recompose_into_space_broadbandP7double2PKdPKS_S2_jjjjjj,@"STO_CUDA_ENTRY STV_DEFAULT"
_Z30recompose_into_space_broadbandP7double2PKdPKS_S2_jjjjjj:
.text._Z30recompose_into_space_broadbandP7double2PKdPKS_S2_jjjjjj:
[----:B------:R-:W-:Y:S01]  /*0000*/  LDC R1, c[0x0][0x37c] ;  /* 0x0000df00ff017b82 */ /* 0x000fe20000000800 */
[----:B------:R-:W0:Y:S01]  /*0010*/  S2R R3, SR_TID.X ;  /* 0x0000000000037919 */ /* 0x000e220000002100 */
[----:B------:R-:W1:Y:S06]  /*0020*/  LDCU.64 UR14, c[0x0][0x3a8] ;  /* 0x00007500ff0e77ac */ /* 0x000e6c0008000a00 */
[----:B------:R-:W2:Y:S08]  /*0030*/  LDC.64 R4, c[0x0][0x3b0] ;  /* 0x0000ec00ff047b82 */ /* 0x000eb00000000a00 */
[----:B------:R-:W3:Y:S01]  /*0040*/  S2UR UR7, SR_CTAID.X ;  /* 0x00000000000779c3 */ /* 0x000ee20000002500 */
[----:B-1----:R-:W-:-:S06]  /*0050*/  UIMAD UR4, UR15, UR14, URZ ;  /* 0x0000000e0f0472a4 */ /* 0x002fcc000f8e02ff */
[----:B--2---:R-:W-:-:S05]  /*0060*/  IMAD R0, R5, UR4, RZ ;  /* 0x0000000405007c24 */ /* 0x004fca000f8e02ff */
[----:B------:R-:W1:Y:S01]  /*0070*/  LDCU UR4, c[0x0][0x360] ;  /* 0x00006c00ff0477ac */ /* 0x000e620008000800 */
[----:B0-----:R-:W-:-:S04]  /*0080*/  ISETP.GE.U32.AND P0, PT, R3, R0, PT ;  /* 0x000000000300720c */ /* 0x001fc80003f06070 */
[----:B---3--:R-:W-:-:S13]  /*0090*/  ISETP.LE.U32.OR P0, PT, R4, UR7, P0 ;  /* 0x0000000704007c0c */ /* 0x008fda0008703470 */
[----:B-1----:R-:W-:Y:S05]  /*00a0*/  @P0 EXIT ;  /* 0x000000000000094d */ /* 0x002fea0003800000 */
[----:B------:R-:W-:Y:S01]  /*00b0*/  UIMAD UR9, UR7, UR4, URZ ;  /* 0x00000004070972a4 */ /* 0x000fe2000f8e02ff */
[----:B------:R-:W-:-:S05]  /*00c0*/  IMAD R7, R0, R4, RZ ;  /* 0x0000000400077224 */ /* 0x000fca00078e02ff */
[----:B------:R-:W-:-:S05]  /*00d0*/  VIADD R16, R3, UR9 ;  /* 0x0000000903107c36 */ /* 0x000fca0008000000 */
[----:B------:R-:W-:-:S13]  /*00e0*/  ISETP.GE.U32.AND P0, PT, R16, R7, PT ;  /* 0x000000071000720c */ /* 0x000fda0003f06070 */
[----:B------:R-:W-:Y:S05]  /*00f0*/  @P0 EXIT ;  /* 0x000000000000094d */ /* 0x000fea0003800000 */
[----:B------:R-:W0:Y:S01]  /*0100*/  LDCU UR16, c[0x0][0x3a4] ;  /* 0x00007480ff1077ac */ /* 0x000e220008000800 */
[----:B------:R-:W-:Y:S01]  /*0110*/  BSSY.RECONVERGENT B0, `(.L_x_0) ;  /* 0x0000014000007945 */ /* 0x000fe20003800200 */
[----:B------:R-:W1:Y:S01]  /*0120*/  LDCU.64 UR10, c[0x0][0x358] ;  /* 0x00006b00ff0a77ac */ /* 0x000e620008000a00 */
[----:B0-----:R-:W-:-:S13]  /*0130*/  ISETP.GE.U32.AND P0, PT, R3, UR16, PT ;  /* 0x0000001003007c0c */ /* 0x001fda000bf06070 */
[----:B-1----:R-:W-:Y:S05]  /*0140*/  @P0 BRA `(.L_x_1) ;  /* 0x0000000000400947 */ /* 0x002fea0003800000 */
[----:B------:R-:W0:Y:S01]  /*0150*/  LDC.64 R6, c[0x0][0x390] ;  /* 0x0000e400ff067b82 */ /* 0x000e220000000a00 */
[----:B------:R-:W-:-:S07]  /*0160*/  IMAD R9, R3, R4, UR7 ;  /* 0x0000000703097e24 */ /* 0x000fce000f8e0204 */
[----:B------:R-:W1:Y:S01]  /*0170*/  LDC.64 R12, c[0x0][0x398] ;  /* 0x0000e600ff0c7b82 */ /* 0x000e620000000a00 */
[----:B0-----:R-:W-:-:S04]  /*0180*/  IMAD.WIDE.U32 R6, R9, 0x10, R6 ;  /* 0x0000001009067825 */ /* 0x001fc800078e0006 */
[----:B-1----:R-:W-:Y:S02]  /*0190*/  IMAD.WIDE.U32 R12, R9, 0x8, R12 ;  /* 0x00000008090c7825 */ /* 0x002fe400078e000c */
[----:B------:R-:W2:Y:S04]  /*01a0*/  LDG.E.128 R8, desc[UR10][R6.64] ;  /* 0x0000000a06087981 */ /* 0x000ea8000c1e1d00 */
[----:B------:R-:W3:Y:S01]  /*01b0*/  LDG.E.64 R12, desc[UR10][R12.64] ;  /* 0x0000000a0c0c7981 */ /* 0x000ee2000c1e1b00 */
[----:B------:R-:W0:Y:S01]  /*01c0*/  S2UR UR6, SR_CgaCtaId ;  /* 0x00000000000679c3 */ /* 0x000e220000008800 */
[----:B------:R-:W-:Y:S02]  /*01d0*/  UMOV UR4, 0x400 ;  /* 0x0000040000047882 */ /* 0x000fe40000000000 */
[----:B------:R-:W-:-:S02]  /*01e0*/  UIADD3 UR5, UPT, UPT, UR4, 0x140, URZ ;  /* 0x0000014004057890 */ /* 0x000fc4000fffe0ff */
[----:B0-----:R-:W-:Y:S02]  /*01f0*/  ULEA UR4, UR6, UR4, 0x18 ;  /* 0x0000000406047291 */ /* 0x001fe4000f8ec0ff */
[----:B------:R-:W-:-:S04]  /*0200*/  ULEA UR5, UR6, UR5, 0x18 ;  /* 0x0000000506057291 */ /* 0x000fc8000f8ec0ff */
[C---:B------:R-:W-:Y:S02]  /*0210*/  LEA R15, R3.reuse, UR4, 0x4 ;  /* 0x00000004030f7c11 */ /* 0x040fe4000f8e20ff */
[----:B------:R-:W-:-:S03]  /*0220*/  LEA R17, R3, UR5, 0x3 ;  /* 0x0000000503117c11 */ /* 0x000fc6000f8e18ff */
[----:B--2---:R0:W-:Y:S04]  /*0230*/  STS.128 [R15], R8 ;  /* 0x000000080f007388 */ /* 0x0041e80000000c00 */
[----:B---3--:R0:W-:Y:S02]  /*0240*/  STS.64 [R17], R12 ;  /* 0x0000000c11007388 */ /* 0x0081e40000000a00 */
.L_x_1:
[----:B------:R-:W-:Y:S05]  /*0250*/  BSYNC.RECONVERGENT B0 ;  /* 0x0000000000007941 */ /* 0x000fea0003800200 */
.L_x_0:
[----:B------:R-:W1:Y:S02]  /*0260*/  LDCU UR17, c[0x0][0x3a0] ;  /* 0x00007400ff1177ac */ /* 0x000e640008000800 */
[----:B-1----:R-:W-:Y:S02]  /*0270*/  UISETP.NE.AND UP0, UPT, UR17, 0x1, UPT ;  /* 0x000000011100788c */ /* 0x002fe4000bf05270 */
[----:B------:R-:W-:Y:S01]  /*0280*/  IMAD R0, R0, UR17, RZ ;  /* 0x0000001100007c24 */ /* 0x000fe2000f8e02ff */
[----:B------:R-:W-:Y:S06]  /*0290*/  BAR.SYNC.DEFER_BLOCKING 0x0 ;  /* 0x0000000000007b1d */ /* 0x000fec0000010000 */
[----:B------:R-:W-:Y:S05]  /*02a0*/  BRA.U !UP0, `(.L_x_2) ;  /* 0x0000001d08bc7547 */ /* 0x000fea000b800000 */
[----:B------:R-:W-:-:S13]  /*02b0*/  ISETP.NE.AND P0, PT, RZ, UR16, PT ;  /* 0x00000010ff007c0c */ /* 0x000fda000bf05270 */
[----:B------:R-:W-:Y:S05]  /*02c0*/  @!P0 EXIT ;  /* 0x000000000000894d */ /* 0x000fea0003800000 */
[----:B------:R-:W1:Y:S02]  /*02d0*/  LDC.64 R24, c[0x0][0x380] ;  /* 0x0000e000ff187b82 */ /* 0x000e640000000a00 */
[----:B-1----:R-:W-:-:S05]  /*02e0*/  IMAD.WIDE.U32 R24, R16, 0x10, R24 ;  /* 0x0000001010187825 */ /* 0x002fca00078e0018 */
[----:B0-----:R0:W5:Y:S01]  /*02f0*/  LDG.E.128 R12, desc[UR10][R24.64] ;  /* 0x0000000a180c7981 */ /* 0x001162000c1e1d00 */
[----:B------:R-:W-:Y:S02]  /*0300*/  UISETP.GE.U32.AND UP0, UPT, UR16, 0x4, UPT ;  /* 0x000000041000788c */ /* 0x000fe4000bf06070 */
[----:B------:R-:W-:Y:S01]  /*0310*/  ULOP3.LUT UR12, UR16, 0x3, URZ, 0xc0, !UPT ;  /* 0x00000003100c7892 */ /* 0x000fe2000f8ec0ff */
[----:B------:R-:W-:-:S06]  /*0320*/  UMOV UR4, URZ ;  /* 0x000000ff00047c82 */ /* 0x000fcc0008000000 */
[----:B0-----:R-:W-:Y:S05]  /*0330*/  BRA.U !UP0, `(.L_x_3) ;  /* 0x0000001108447547 */ /* 0x001fea000b800000 */
[----:B------:R-:W0:Y:S01]  /*0340*/  S2UR UR7, SR_CgaCtaId ;  /* 0x00000000000779c3 */ /* 0x000e220000008800 */
[----:B------:R-:W-:Y:S01]  /*0350*/  IMAD R5, R5, UR15, RZ ;  /* 0x0000000f05057c24 */ /* 0x000fe2000f8e02ff */
[----:B------:R-:W-:Y:S01]  /*0360*/  UMOV UR5, 0x400 ;  /* 0x0000040000057882 */ /* 0x000fe20000000000 */
[----:B------:R-:W-:Y:S01]  /*0370*/  ULOP3.LUT UR4, UR16, 0xfffffffc, URZ, 0xc0, !UPT ;  /* 0xfffffffc10047892 */ /* 0x000fe2000f8ec0ff */
[----:B------:R-:W-:Y:S01]  /*0380*/  IADD3 R18, PT, PT, R3, UR9, R0 ;  /* 0x0000000903127c10 */ /* 0x000fe2000fffe000 */
[----:B------:R-:W-:Y:S01]  /*0390*/  IMAD R5, R5, UR14, RZ ;  /* 0x0000000e05057c24 */ /* 0x000fe2000f8e02ff */
[----:B------:R-:W-:Y:S02]  /*03a0*/  UIADD3 UR6, UPT, UPT, UR5, 0x140, URZ ;  /* 0x0000014005067890 */ /* 0x000fe4000fffe0ff */
[----:B------:R-:W-:Y:S01]  /*03b0*/  UIADD3 UR13, UPT, UPT, -UR4, URZ, URZ ;  /* 0x000000ff040d7290 */ /* 0x000fe2000fffe1ff */
[----:B------:R-:W-:-:S04]  /*03c0*/  IMAD R17, R5, UR17, RZ ;  /* 0x0000001105117c24 */ /* 0x000fc8000f8e02ff */
[C-C-:B------:R-:W-:Y:S02]  /*03d0*/  IMAD R20, R17.reuse, 0x3, R3.reuse ;  /* 0x0000000311147824 */ /* 0x140fe400078e0203 */
[----:B------:R-:W-:Y:S02]  /*03e0*/  IMAD R19, R17, 0x2, R3 ;  /* 0x0000000211137824 */ /* 0x000fe400078e0203 */
[----:B------:R-:W-:Y:S02]  /*03f0*/  IMAD.MOV.U32 R3, RZ, RZ, R16 ;  /* 0x000000ffff037224 */ /* 0x000fe400078e0010 */
[----:B------:R-:W-:Y:S02]  /*0400*/  VIADD R20, R20, UR9 ;  /* 0x0000000914147c36 */ /* 0x000fe40008000000 */
[----:B------:R-:W-:Y:S01]  /*0410*/  VIADD R19, R19, UR9 ;  /* 0x0000000913137c36 */ /* 0x000fe20008000000 */
[----:B0-----:R-:W-:Y:S02]  /*0420*/  ULEA UR8, UR7, UR5, 0x18 ;  /* 0x0000000507087291 */ /* 0x001fe4000f8ec0ff */
[----:B------:R-:W-:-:S02]  /*0430*/  ULEA UR5, UR7, UR6, 0x18 ;  /* 0x0000000607057291 */ /* 0x000fc4000f8ec0ff */
[----:B------:R-:W-:Y:S02]  /*0440*/  UIADD3 UR6, UPT, UPT, UR8, 0x20, URZ ;  /* 0x0000002008067890 */ /* 0x000fe4000fffe0ff */
[----:B------:R-:W-:-:S12]  /*0450*/  UIADD3 UR5, UPT, UPT, UR5, 0x10, URZ ;  /* 0x0000001005057890 */ /* 0x000fd8000fffe0ff */
.L_x_20:
[----:B0-----:R-:W0:Y:S01]  /*0460*/  LDC.64 R38, c[0x0][0x388] ;  /* 0x0000e200ff267b82 */ /* 0x001e220000000a00 */
[----:B------:R-:W1:Y:S04]  /*0470*/  LDS.64 R36, [UR5+-0x10] ;  /* 0xfffff005ff247984 */ /* 0x000e680008000a00 */
[----:B------:R-:W2:Y:S01]  /*0480*/  LDS.128 R8, [UR6+-0x20] ;  /* 0xffffe006ff087984 */ /* 0x000ea20008000c00 */
[----:B0-----:R-:W-:-:S05]  /*0490*/  IMAD.WIDE.U32 R38, R3, 0x8, R38 ;  /* 0x0000000803267825 */ /* 0x001fca00078e0026 */
[----:B------:R-:W2:Y:S01]  /*04a0*/  LDG.E.64 R4, desc[UR10][R38.64] ;  /* 0x0000000a26047981 */ /* 0x000ea2000c1e1b00 */
[----:B------:R-:W-:Y:S01]  /*04b0*/  IMAD.MOV.U32 R6, RZ, RZ, 0x1 ;  /* 0x00000001ff067424 */ /* 0x000fe200078e00ff */
[----:B------:R-:W-:Y:S01]  /*04c0*/  BSSY.RECONVERGENT B1, `(.L_x_4) ;  /* 0x0000018000017945 */ /* 0x000fe20003800200 */
[----:B-1----:R-:W0:Y:S04]  /*04d0*/  MUFU.RCP64H R7, R37 ;  /* 0x0000002500077308 */ /* 0x002e280000001800 */
[----:B0-----:R-:W-:-:S08]  /*04e0*/  DFMA R22, -R36, R6, 1 ;  /* 0x3ff000002416742b */ /* 0x001fd00000000106 */
[----:B------:R-:W-:-:S08]  /*04f0*/  DFMA R22, R22, R22, R22 ;  /* 0x000000161616722b */ /* 0x000fd00000000016 */
[----:B------:R-:W-:-:S08]  /*0500*/  DFMA R22, R6, R22, R6 ;  /* 0x000000160616722b */ /* 0x000fd00000000006 */
[----:B------:R-:W-:-:S08]  /*0510*/  DFMA R6, -R36, R22, 1 ;  /* 0x3ff000002406742b */ /* 0x000fd00000000116 */
[----:B------:R-:W-:Y:S02]  /*0520*/  DFMA R6, R22, R6, R22 ;  /* 0x000000061606722b */ /* 0x000fe40000000016 */
[----:B--2---:R-:W-:-:S08]  /*0530*/  DMUL R26, R4, R8 ;  /* 0x00000008041a7228 */ /* 0x004fd00000000000 */
[----:B------:R-:W-:Y:S02]  /*0540*/  DMUL R4, R26, R6 ;  /* 0x000000061a047228 */ /* 0x000fe40000000000 */
[----:B------:R-:W-:-:S06]  /*0550*/  FSETP.GEU.AND P1, PT, |R27|, 6.5827683646048100446e-37, PT ;  /* 0x036000001b00780b */ /* 0x000fcc0003f2e200 */
[----:B------:R-:W-:-:S08]  /*0560*/  DFMA R8, -R36, R4, R26 ;  /* 0x000000042408722b */ /* 0x000fd0000000011a */
[----:B------:R-:W-:-:S10]  /*0570*/  DFMA R4, R6, R8, R4 ;  /* 0x000000080604722b */ /* 0x000fd40000000004 */
[----:B------:R-:W-:-:S05]  /*0580*/  FFMA R2, RZ, R37, R5 ;  /* 0x00000025ff027223 */ /* 0x000fca0000000005 */
[----:B------:R-:W-:-:S13]  /*0590*/  FSETP.GT.AND P0, PT, |R2|, 1.469367938527859385e-39, PT ;  /* 0x001000000200780b */ /* 0x000fda0003f04200 */
[----:B------:R-:W-:Y:S05]  /*05a0*/  @P0 BRA P1, `(.L_x_5) ;  /* 0x0000000000240947 */ /* 0x000fea0000800000 */
[----:B------:R-:W-:Y:S01]  /*05b0*/  IMAD.MOV.U32 R7, RZ, RZ, R26 ;  /* 0x000000ffff077224 */ /* 0x000fe200078e001a */
[----:B------:R-:W-:Y:S01]  /*05c0*/  MOV R2, 0x610 ;  /* 0x0000061000027802 */ /* 0x000fe20000000f00 */
[----:B------:R-:W-:Y:S02]  /*05d0*/  IMAD.MOV.U32 R6, RZ, RZ, R27 ;  /* 0x000000ffff067224 */ /* 0x000fe400078e001b */
[----:B------:R-:W-:Y:S02]  /*05e0*/  IMAD.MOV.U32 R5, RZ, RZ, R36 ;  /* 0x000000ffff057224 */ /* 0x000fe400078e0024 */
[----:B------:R-:W-:-:S07]  /*05f0*/  IMAD.MOV.U32 R4, RZ, RZ, R37 ;  /* 0x000000ffff047224 */ /* 0x000fce00078e0025 */
[----:B-----5:R-:W-:Y:S05]  /*0600*/  CALL.REL.NOINC `($__internal_0_$__cuda_sm20_div_rn_f64_full) ;  /* 0x0000003800947944 */ /* 0x020fea0003c00000 */
[----:B------:R-:W-:-:S04]  /*0610*/  LOP3.LUT R5, R5, R4, RZ, 0x3c, !PT ;  /* 0x0000000405057212 */ /* 0x000fc800078e3cff */
[----:B------:R-:W-:-:S04]  /*0620*/  LOP3.LUT R4, R5, R4, RZ, 0x3c, !PT ;  /* 0x0000000405047212 */ /* 0x000fc800078e3cff */
[----:B------:R-:W-:-:S07]  /*0630*/  LOP3.LUT R5, R5, R4, RZ, 0x3c, !PT ;  /* 0x0000000405057212 */ /* 0x000fce00078e3cff */
.L_x_5:
[----:B------:R-:W-:Y:S05]  /*0640*/  BSYNC.RECONVERGENT B1 ;  /* 0x0000000000017941 */ /* 0x000fea0003800200 */
.L_x_4:
[----:B-----5:R-:W-:-:S07]  /*0650*/  DADD R34, R4, R12 ;  /* 0x0000000004227229 */ /* 0x020fce000000000c */
[----:B------:R0:W-:Y:S04]  /*0660*/  STG.E.64 desc[UR10][R24.64], R34 ;  /* 0x0000002218007986 */ /* 0x0001e8000c101b0a */
[----:B------:R-:W2:Y:S01]  /*0670*/  LDG.E.64 R38, desc[UR10][R38.64] ;  /* 0x0000000a26267981 */ /* 0x000ea2000c1e1b00 */
[----:B------:R-:W1:Y:S01]  /*0680*/  MUFU.RCP64H R5, R37 ;  /* 0x0000002500057308 */ /* 0x000e620000001800 */
[----:B------:R-:W-:Y:S01]  /*0690*/  IMAD.MOV.U32 R4, RZ, RZ, 0x1 ;  /* 0x00000001ff047424 */ /* 0x000fe200078e00ff */
[----:B------:R-:W-:Y:S05]  /*06a0*/  BSSY.RECONVERGENT B1, `(.L_x_6) ;  /* 0x0000017000017945 */ /* 0x000fea0003800200 */
[----:B-1----:R-:W-:-:S08]  /*06b0*/  DFMA R6, -R36, R4, 1 ;  /* 0x3ff000002406742b */ /* 0x002fd00000000104 */
        /* <DEDUP_REMOVED lines=11> */
[----:B0-----:R-:W-:Y:S05]  /*0770*/  @P0 BRA P1, `(.L_x_7) ;  /* 0x0000000000240947 */ /* 0x001fea0000800000 */
[----:B------:R-:W-:Y:S01]  /*0780*/  MOV R7, R10 ;  /* 0x0000000a00077202 */ /* 0x000fe20000000f00 */
[----:B------:R-:W-:Y:S01]  /*0790*/  IMAD.MOV.U32 R6, RZ, RZ, R11 ;  /* 0x000000ffff067224 */ /* 0x000fe200078e000b */
[----:B------:R-:W-:Y:S01]  /*07a0*/  MOV R2, 0x7e0 ;  /* 0x000007e000027802 */ /* 0x000fe20000000f00 */
[----:B------:R-:W-:Y:S02]  /*07b0*/  IMAD.MOV.U32 R5, RZ, RZ, R36 ;  /* 0x000000ffff057224 */ /* 0x000fe400078e0024 */
[----:B------:R-:W-:-:S07]  /*07c0*/  IMAD.MOV.U32 R4, RZ, RZ, R37 ;  /* 0x000000ffff047224 */ /* 0x000fce00078e0025 */
[----:B------:R-:W-:Y:S05]  /*07d0*/  CALL.REL.NOINC `($__internal_0_$__cuda_sm20_div_rn_f64_full) ;  /* 0x0000003800207944 */ /* 0x000fea0003c00000 */
[----:B------:R-:W-:-:S04]  /*07e0*/  LOP3.LUT R5, R5, R4, RZ, 0x3c, !PT ;  /* 0x0000000405057212 */ /* 0x000fc800078e3cff */
[----:B------:R-:W-:-:S04]  /*07f0*/  LOP3.LUT R4, R5, R4, RZ, 0x3c, !PT ;  /* 0x0000000405047212 */ /* 0x000fc800078e3cff */
[----:B------:R-:W-:-:S07]  /*0800*/  LOP3.LUT R5, R5, R4, RZ, 0x3c, !PT ;  /* 0x0000000405057212 */ /* 0x000fce00078e3cff */
.L_x_7:
[----:B------:R-:W-:Y:S05]  /*0810*/  BSYNC.RECONVERGENT B1 ;  /* 0x0000000000017941 */ /* 0x000fea0003800200 */
.L_x_6:
[----:B------:R-:W0:Y:S01]  /*0820*/  LDC.64 R12, c[0x0][0x388] ;  /* 0x0000e200ff0c7b82 */ /* 0x000e220000000a00 */
[----:B------:R-:W-:Y:S01]  /*0830*/  DADD R44, R4, R14 ;  /* 0x00000000042c7229 */ /* 0x000fe2000000000e */
[----:B------:R-:W1:Y:S04]  /*0840*/  LDS.64 R36, [UR5+-0x8] ;  /* 0xfffff805ff247984 */ /* 0x000e680008000a00 */
[----:B------:R-:W2:Y:S04]  /*0850*/  LDS.128 R8, [UR6+-0x10] ;  /* 0xfffff006ff087984 */ /* 0x000ea80008000c00 */
[----:B------:R3:W-:Y:S01]  /*0860*/  STG.E.64 desc[UR10][R24.64+0x8], R44 ;  /* 0x0000082c18007986 */ /* 0x0007e2000c101b0a */
        /* <DEDUP_REMOVED lines=17> */
[----:B---3--:R-:W-:Y:S05]  /*0980*/  @P0 BRA P1, `(.L_x_9) ;  /* 0x0000000000240947 */ /* 0x008fea0000800000 */
[----:B------:R-:W-:Y:S01]  /*0990*/  IMAD.MOV.U32 R7, RZ, RZ, R8 ;  /* 0x000000ffff077224 */ /* 0x000fe200078e0008 */
[----:B------:R-:W-:Y:S01]  /*09a0*/  MOV R2, 0x9f0 ;  /* 0x000009f000027802 */ /* 0x000fe20000000f00 */
[----:B------:R-:W-:Y:S02]  /*09b0*/  IMAD.MOV.U32 R6, RZ, RZ, R9 ;  /* 0x000000ffff067224 */ /* 0x000fe400078e0009 */
[----:B------:R-:W-:Y:S02]  /*09c0*/  IMAD.MOV.U32 R5, RZ, RZ, R36 ;  /* 0x000000ffff057224 */ /* 0x000fe400078e0024 */
[----:B------:R-:W-:-:S07]  /*09d0*/  IMAD.MOV.U32 R4, RZ, RZ, R37 ;  /* 0x000000ffff047224 */ /* 0x000fce00078e0025 */
[----:B------:R-:W-:Y:S05]  /*09e0*/  CALL.REL.NOINC `($__internal_0_$__cuda_sm20_div_rn_f64_full) ;  /* 0x00000034009c7944 */ /* 0x000fea0003c00000 */
[----:B------:R-:W-:-:S04]  /*09f0*/  LOP3.LUT R5, R5, R4, RZ, 0x3c, !PT ;  /* 0x0000000405057212 */ /* 0x000fc800078e3cff */
[----:B------:R-:W-:-:S04]  /*0a00*/  LOP3.LUT R4, R5, R4, RZ, 0x3c, !PT ;  /* 0x0000000405047212 */ /* 0x000fc800078e3cff */
[----:B------:R-:W-:-:S07]  /*0a10*/  LOP3.LUT R5, R5, R4, RZ, 0x3c, !PT ;  /* 0x0000000405057212 */ /* 0x000fce00078e3cff */
.L_x_9:
[----:B------:R-:W-:Y:S05]  /*0a20*/  BSYNC.RECONVERGENT B1 ;  /* 0x0000000000017941 */ /* 0x000fea0003800200 */
.L_x_8:
[----:B------:R-:W-:-:S07]  /*0a30*/  DADD R14, R34, R4 ;  /* 0x00000000220e7229 */ /* 0x000fce0000000004 */
        /* <DEDUP_REMOVED lines=18> */
[----:B------:R-:W-:Y:S01]  /*0b60*/  IMAD.MOV.U32 R7, RZ, RZ, R10 ;  /* 0x000000ffff077224 */ /* 0x000fe200078e000a */
[----:B------:R-:W-:Y:S01]  /*0b70*/  MOV R6, R11 ;  /* 0x0000000b00067202 */ /* 0x000fe20000000f00 */
[----:B------:R-:W-:Y:S01]  /*0b80*/  IMAD.MOV.U32 R5, RZ, RZ, R36 ;  /* 0x000000ffff057224 */ /* 0x000fe200078e0024 */
[----:B------:R-:W-:Y:S01]  /*0b90*/  MOV R2, 0xbc0 ;  /* 0x00000bc000027802 */ /* 0x000fe20000000f00 */
[----:B------:R-:W-:-:S07]  /*0ba0*/  IMAD.MOV.U32 R4, RZ, RZ, R37 ;  /* 0x000000ffff047224 */ /* 0x000fce00078e0025 */
[----:B------:R-:W-:Y:S05]  /*0bb0*/  CALL.REL.NOINC `($__internal_0_$__cuda_sm20_div_rn_f64_full) ;  /* 0x0000003400287944 */ /* 0x000fea0003c00000 */
[----:B------:R-:W-:-:S04]  /*0bc0*/  LOP3.LUT R5, R5, R4, RZ, 0x3c, !PT ;  /* 0x0000000405057212 */ /* 0x000fc800078e3cff */
[----:B------:R-:W-:-:S04]  /*0bd0*/  LOP3.LUT R4, R5, R4, RZ, 0x3c, !PT ;  /* 0x0000000405047212 */ /* 0x000fc800078e3cff */
[----:B------:R-:W-:-:S07]  /*0be0*/  LOP3.LUT R5, R5, R4, RZ, 0x3c, !PT ;  /* 0x0000000405057212 */ /* 0x000fce00078e3cff */
.L_x_11:
[----:B------:R-:W-:Y:S05]  /*0bf0*/  BSYNC.RECONVERGENT B1 ;  /* 0x0000000000017941 */ /* 0x000fea0003800200 */
.L_x_10:
[----:B------:R-:W-:Y:S01]  /*0c00*/  DADD R38, R44, R4 ;  /* 0x000000002c267229 */ /* 0x000fe20000000004 */
[----:B------:R-:W-:Y:S01]  /*0c10*/  IMAD.WIDE.U32 R36, R19, 0x8, R12 ;  /* 0x0000000813247825 */ /* 0x000fe200078e000c */
[----:B------:R-:W0:Y:S04]  /*0c20*/  LDS.64 R34, [UR5] ;  /* 0x00000005ff227984 */ /* 0x000e280008000a00 */
[----:B------:R-:W1:Y:S04]  /*0c30*/  LDS.128 R8, [UR6] ;  /* 0x00000006ff087984 */ /* 0x000e680008000c00 */
[----:B------:R2:W-:Y:S04]  /*0c40*/  STG.E.64 desc[UR10][R24.64+0x8], R38 ;  /* 0x0000082618007986 */ /* 0x0005e8000c101b0a */
[----:B------:R-:W1:Y:S01]  /*0c50*/  LDG.E.64 R4, desc[UR10][R36.64] ;  /* 0x0000000a24047981 */ /* 0x000e62000c1e1b00 */
[----:B------:R-:W-:Y:S01]  /*0c60*/  IMAD.MOV.U32 R6, RZ, RZ, 0x1 ;  /* 0x00000001ff067424 */ /* 0x000fe200078e00ff */
[----:B------:R-:W-:Y:S01]  /*0c70*/  BSSY.RECONVERGENT B1, `(.L_x_12) ;  /* 0x0000018000017945 */ /* 0x000fe20003800200 */
[----:B0-----:R-:W0:Y:S04]  /*0c80*/  MUFU.RCP64H R7, R35 ;  /* 0x0000002300077308 */ /* 0x001e280000001800 */
[----:B0-----:R-:W-:-:S08]  /*0c90*/  DFMA R22, -R34, R6, 1 ;  /* 0x3ff000002216742b */ /* 0x001fd00000000106 */
[----:B------:R-:W-:-:S08]  /*0ca0*/  DFMA R22, R22, R22, R22 ;  /* 0x000000161616722b */ /* 0x000fd00000000016 */
[----:B------:R-:W-:-:S08]  /*0cb0*/  DFMA R22, R6, R22, R6 ;  /* 0x000000160616722b */ /* 0x000fd00000000006 */
[----:B------:R-:W-:-:S08]  /*0cc0*/  DFMA R6, -R34, R22, 1 ;  /* 0x3ff000002206742b */ /* 0x000fd00000000116 */
[----:B------:R-:W-:Y:S02]  /*0cd0*/  DFMA R6, R22, R6, R22 ;  /* 0x000000061606722b */ /* 0x000fe40000000016 */
[----:B-1----:R-:W-:-:S08]  /*0ce0*/  DMUL R8, R4, R8 ;  /* 0x0000000804087228 */ /* 0x002fd00000000000 */
[----:B------:R-:W-:Y:S02]  /*0cf0*/  DMUL R4, R8, R6 ;  /* 0x0000000608047228 */ /* 0x000fe40000000000 */
[----:B------:R-:W-:-:S06]  /*0d00*/  FSETP.GEU.AND P1, PT, |R9|, 6.5827683646048100446e-37, PT ;  /* 0x036000000900780b */ /* 0x000fcc0003f2e200 */
[----:B------:R-:W-:-:S08]  /*0d10*/  DFMA R22, -R34, R4, R8 ;  /* 0x000000042216722b */ /* 0x000fd00000000108 */
[----:B------:R-:W-:-:S10]  /*0d20*/  DFMA R4, R6, R22, R4 ;  /* 0x000000160604722b */ /* 0x000fd40000000004 */
[----:B------:R-:W-:-:S05]  /*0d30*/  FFMA R2, RZ, R35, R5 ;  /* 0x00000023ff027223 */ /* 0x000fca0000000005 */
[----:B------:R-:W-:-:S13]  /*0d40*/  FSETP.GT.AND P0, PT, |R2|, 1.469367938527859385e-39, PT ;  /* 0x001000000200780b */ /* 0x000fda0003f04200 */
[----:B--2---:R-:W-:Y:S05]  /*0d50*/  @P0 BRA P1, `(.L_x_13) ;  /* 0x0000000000240947 */ /* 0x004fea0000800000 */
        /* <DEDUP_REMOVED lines=9> */
.L_x_13:
[----:B------:R-:W-:Y:S05]  /*0df0*/  BSYNC.RECONVERGENT B1 ;  /* 0x0000000000017941 */ /* 0x000fea0003800200 */
.L_x_12:
        /* <DEDUP_REMOVED lines=28> */
.L_x_15:
[----:B------:R-:W-:Y:S05]  /*0fc0*/  BSYNC.RECONVERGENT B1 ;  /* 0x0000000000017941 */ /* 0x000fea0003800200 */
.L_x_14:
[----:B------:R-:W-:Y:S01]  /*0fd0*/  DADD R38, R38, R4 ;  /* 0x0000000026267229 */ /* 0x000fe20000000004 */
[----:B------:R-:W-:Y:S01]  /*0fe0*/  IMAD.WIDE.U32 R36, R20, 0x8, R12 ;  /* 0x0000000814247825 */ /* 0x000fe200078e000c */
[----:B------:R-:W0:Y:S04]  /*0ff0*/  LDS.64 R34, [UR5+0x8] ;  /* 0x00000805ff227984 */ /* 0x000e280008000a00 */
[----:B------:R-:W1:Y:S04]  /*1000*/  LDS.128 R8, [UR6+0x10] ;  /* 0x00001006ff087984 */ /* 0x000e680008000c00 */
        /* <DEDUP_REMOVED lines=27> */
.L_x_17:
[----:B------:R-:W-:Y:S05]  /*11c0*/  BSYNC.RECONVERGENT B1 ;  /* 0x0000000000017941 */ /* 0x000fea0003800200 */
.L_x_16:
        /* <DEDUP_REMOVED lines=28> */
.L_x_19:
[----:B------:R-:W-:Y:S05]  /*1390*/  BSYNC.RECONVERGENT B1 ;  /* 0x0000000000017941 */ /* 0x000fea0003800200 */
.L_x_18:
[----:B------:R-:W-:Y:S01]  /*13a0*/  DADD R14, R38, R4 ;  /* 0x00000000260e7229 */ /* 0x000fe20000000004 */
[----:B------:R-:W-:Y:S01]  /*13b0*/  UIADD3 UR13, UPT, UPT, UR13, 0x4, URZ ;  /* 0x000000040d0d7890 */ /* 0x000fe2000fffe0ff */
[C---:B------:R-:W-:Y:S01]  /*13c0*/  IMAD R3, R17.reuse, 0x4, R3 ;  /* 0x0000000411037824 */ /* 0x040fe200078e0203 */
[----:B------:R-:W-:Y:S01]  /*13d0*/  UIADD3 UR5, UPT, UPT, UR5, 0x20, URZ ;  /* 0x0000002005057890 */ /* 0x000fe2000fffe0ff */
[C---:B------:R-:W-:Y:S01]  /*13e0*/  IMAD R20, R17.reuse, 0x4, R20 ;  /* 0x0000000411147824 */ /* 0x040fe200078e0214 */
[----:B------:R-:W-:Y:S01]  /*13f0*/  UISETP.NE.AND UP0, UPT, UR13, URZ, UPT ;  /* 0x000000ff0d00728c */ /* 0x000fe2000bf05270 */
[C---:B------:R-:W-:Y:S01]  /*1400*/  IMAD R19, R17.reuse, 0x4, R19 ;  /* 0x0000000411137824 */ /* 0x040fe200078e0213 */
[----:B------:R0:W-:Y:S01]  /*1410*/  STG.E.64 desc[UR10][R24.64+0x8], R14 ;  /* 0x0000080e18007986 */ /* 0x0001e2000c101b0a */
[----:B------:R-:W-:Y:S01]  /*1420*/  IMAD R18, R17, 0x4, R18 ;  /* 0x0000000411127824 */ /* 0x000fe200078e0212 */
[----:B------:R-:W-:-:S05]  /*1430*/  UIADD3 UR6, UPT, UPT, UR6, 0x40, URZ ;  /* 0x0000004006067890 */ /* 0x000fca000fffe0ff */
[----:B------:R-:W-:Y:S07]  /*1440*/  BRA.U UP0, `(.L_x_20) ;  /* 0xfffffff100047547 */ /* 0x000fee000b83ffff */
.L_x_3:
[----:B------:R-:W-:-:S13]  /*1450*/  ISETP.NE.AND P0, PT, RZ, UR12, PT ;  /* 0x0000000cff007c0c */ /* 0x000fda000bf05270 */
[----:B------:R-:W-:Y:S05]  /*1460*/  @!P0 EXIT ;  /* 0x000000000000894d */ /* 0x000fea0003800000 */
[----:B------:R-:W-:-:S09]  /*1470*/  UISETP.NE.AND UP0, UPT, UR12, 0x1, UPT ;  /* 0x000000010c00788c */ /* 0x000fd2000bf05270 */
[----:B------:R-:W-:Y:S05]  /*1480*/  BRA.U !UP0, `(.L_x_21) ;  /* 0x0000000908187547 */ /* 0x000fea000b800000 */
[----:B------:R-:W1:Y:S01]  /*1490*/  LDC.64 R20, c[0x0][0x388] ;  /* 0x0000e200ff147b82 */ /* 0x000e620000000a00 */
[----:B------:R-:W-:-:S04]  /*14a0*/  IMAD R3, R0, UR4, R16 ;  /* 0x0000000400037c24 */ /* 0x000fc8000f8e0210 */
[----:B-1----:R-:W-:-:S05]  /*14b0*/  IMAD.WIDE.U32 R20, R3, 0x8, R20 ;  /* 0x0000000803147825 */ /* 0x002fca00078e0014 */
[----:B------:R-:W2:Y:S01]  /*14c0*/  LDG.E.64 R4, desc[UR10][R20.64] ;  /* 0x0000000a14047981 */ /* 0x000ea2000c1e1b00 */
[----:B------:R-:W1:Y:S01]  /*14d0*/  S2UR UR7, SR_CgaCtaId ;  /* 0x00000000000779c3 */ /* 0x000e620000008800 */
[----:B------:R-:W-:Y:S01]  /*14e0*/  UMOV UR5, 0x400 ;  /* 0x0000040000057882 */ /* 0x000fe20000000000 */
[----:B------:R-:W-:Y:S01]  /*14f0*/  IMAD.MOV.U32 R6, RZ, RZ, 0x1 ;  /* 0x00000001ff067424 */ /* 0x000fe200078e00ff */
[----:B------:R-:W-:Y:S01]  /*1500*/  UIADD3 UR6, UPT, UPT, UR5, 0x140, URZ ;  /* 0x0000014005067890 */ /* 0x000fe2000fffe0ff */
[----:B------:R-:W-:Y:S03]  /*1510*/  BSSY.RECONVERGENT B1, `(.L_x_22) ;  /* 0x000001e000017945 */ /* 0x000fe60003800200 */
[----:B-1----:R-:W-:Y:S02]  /*1520*/  ULEA UR6, UR7, UR6, 0x18 ;  /* 0x0000000607067291 */ /* 0x002fe4000f8ec0ff */
[----:B------:R-:W-:-:S02]  /*1530*/  ULEA UR5, UR7, UR5, 0x18 ;  /* 0x0000000507057291 */ /* 0x000fc4000f8ec0ff */
[----:B------:R-:W-:Y:S02]  /*1540*/  ULEA UR6, UR4, UR6, 0x3 ;  /* 0x0000000604067291 */ /* 0x000fe4000f8e18ff */
[----:B------:R-:W-:-:S07]  /*1550*/  ULEA UR5, UR4, UR5, 0x4 ;  /* 0x0000000504057291 */ /* 0x000fce000f8e20ff */
[----:B------:R-:W1:Y:S04]  /*1560*/  LDS.64 R18, [UR6] ;  /* 0x00000006ff127984 */ /* 0x000e680008000a00 */
[----:B------:R-:W2:Y:S01]  /*1570*/  LDS.128 R8, [UR5] ;  /* 0x00000005ff087984 */ /* 0x000ea20008000c00 */
[----:B-1----:R-:W1:Y:S02]  /*1580*/  MUFU.RCP64H R7, R19 ;  /* 0x0000001300077308 */ /* 0x002e640000001800 */
        /* <DEDUP_REMOVED lines=18> */
[----:B0----5:R-:W-:Y:S05]  /*16b0*/  CALL.REL.NOINC `($__internal_0_$__cuda_sm20_div_rn_f64_full) ;  /* 0x0000002800687944 */ /* 0x021fea0003c00000 */
[----:B------:R-:W-:-:S04]  /*16c0*/  LOP3.LUT R5, R5, R4, RZ, 0x3c, !PT ;  /* 0x0000000405057212 */ /* 0x000fc800078e3cff */
[----:B------:R-:W-:-:S04]  /*16d0*/  LOP3.LUT R4, R5, R4, RZ, 0x3c, !PT ;  /* 0x0000000405047212 */ /* 0x000fc800078e3cff */
[----:B------:R-:W-:-:S07]  /*16e0*/  LOP3.LUT R5, R5, R4, RZ, 0x3c, !PT ;  /* 0x0000000405057212 */ /* 0x000fce00078e3cff */
.L_x_23:
[----:B------:R-:W-:Y:S05]  /*16f0*/  BSYNC.RECONVERGENT B1 ;  /* 0x0000000000017941 */ /* 0x000fea0003800200 */
.L_x_22:
[----:B-----5:R-:W-:-:S07]  /*1700*/  DADD R12, R12, R4 ;  /* 0x000000000c0c7229 */ /* 0x020fce0000000004 */
[----:B------:R1:W-:Y:S04]  /*1710*/  STG.E.64 desc[UR10][R24.64], R12 ;  /* 0x0000000c18007986 */ /* 0x0003e8000c101b0a */
[----:B------:R-:W2:Y:S01]  /*1720*/  LDG.E.64 R20, desc[UR10][R20.64] ;  /* 0x0000000a14147981 */ /* 0x000ea2000c1e1b00 */
[----:B------:R-:W3:Y:S01]  /*1730*/  MUFU.RCP64H R5, R19 ;  /* 0x0000001300057308 */ /* 0x000ee20000001800 */
[----:B------:R-:W-:Y:S01]  /*1740*/  IMAD.MOV.U32 R4, RZ, RZ, 0x1 ;  /* 0x00000001ff047424 */ /* 0x000fe200078e00ff */
[----:B------:R-:W-:Y:S05]  /*1750*/  BSSY.RECONVERGENT B1, `(.L_x_24) ;  /* 0x0000017000017945 */ /* 0x000fea0003800200 */
[----:B---3--:R-:W-:-:S08]  /*1760*/  DFMA R6, -R18, R4, 1 ;  /* 0x3ff000001206742b */ /* 0x008fd00000000104 */
        /* <DEDUP_REMOVED lines=11> */
[----:B-1----:R-:W-:Y:S05]  /*1820*/  @P0 BRA P1, `(.L_x_25) ;  /* 0x0000000000240947 */ /* 0x002fea0000800000 */
[----:B------:R-:W-:Y:S01]  /*1830*/  MOV R7, R10 ;  /* 0x0000000a00077202 */ /* 0x000fe20000000f00 */
[----:B------:R-:W-:Y:S01]  /*1840*/  IMAD.MOV.U32 R6, RZ, RZ, R11 ;  /* 0x000000ffff067224 */ /* 0x000fe200078e000b */
[----:B------:R-:W-:Y:S01]  /*1850*/  MOV R2, 0x1890 ;  /* 0x0000189000027802 */ /* 0x000fe20000000f00 */
[----:B------:R-:W-:Y:S02]  /*1860*/  IMAD.MOV.U32 R5, RZ, RZ, R18 ;  /* 0x000000ffff057224 */ /* 0x000fe400078e0012 */
[----:B------:R-:W-:-:S07]  /*1870*/  IMAD.MOV.U32 R4, RZ, RZ, R19 ;  /* 0x000000ffff047224 */ /* 0x000fce00078e0013 */
[----:B0-----:R-:W-:Y:S05]  /*1880*/  CALL.REL.NOINC `($__internal_0_$__cuda_sm20_div_rn_f64_full) ;  /* 0x0000002400f47944 */ /* 0x001fea0003c00000 */
[----:B------:R-:W-:-:S04]  /*1890*/  LOP3.LUT R5, R5, R4, RZ, 0x3c, !PT ;  /* 0x0000000405057212 */ /* 0x000fc800078e3cff */
[----:B------:R-:W-:-:S04]  /*18a0*/  LOP3.LUT R4, R5, R4, RZ, 0x3c, !PT ;  /* 0x0000000405047212 */ /* 0x000fc800078e3cff */
[----:B------:R-:W-:-:S07]  /*18b0*/  LOP3.LUT R5, R5, R4, RZ, 0x3c, !PT ;  /* 0x0000000405057212 */ /* 0x000fce00078e3cff */
.L_x_25:
[----:B------:R-:W-:Y:S05]  /*18c0*/  BSYNC.RECONVERGENT B1 ;  /* 0x0000000000017941 */ /* 0x000fea0003800200 */
.L_x_24:
[----:B------:R-:W1:Y:S01]  /*18d0*/  LDC.64 R18, c[0x0][0x388] ;  /* 0x0000e200ff127b82 */ /* 0x000e620000000a00 */
[----:B------:R-:W-:Y:S01]  /*18e0*/  IMAD.IADD R3, R3, 0x1, R0 ;  /* 0x0000000103037824 */ /* 0x000fe200078e0200 */
[----:B------:R-:W-:Y:S01]  /*18f0*/  DADD R20, R14, R4 ;  /* 0x000000000e147229 */ /* 0x000fe20000000004 */
[----:B------:R-:W-:Y:S04]  /*1900*/  LDS.128 R8, [UR5+0x10] ;  /* 0x00001005ff087984 */ /* 0x000fe80008000c00 */
[----:B0-----:R-:W0:Y:S04]  /*1910*/  LDS.64 R14, [UR6+0x8] ;  /* 0x00000806ff0e7984 */ /* 0x001e280008000a00 */
[----:B------:R2:W-:Y:S01]  /*1920*/  STG.E.64 desc[UR10][R24.64+0x8], R20 ;  /* 0x0000081418007986 */ /* 0x0005e2000c101b0a */
[----:B-1----:R-:W-:-:S05]  /*1930*/  IMAD.WIDE.U32 R18, R3, 0x8, R18 ;  /* 0x0000000803127825 */ /* 0x002fca00078e0012 */
[----:B------:R-:W3:Y:S01]  /*1940*/  LDG.E.64 R2, desc[UR10][R18.64] ;  /* 0x0000000a12027981 */ /* 0x000ee2000c1e1b00 */
        /* <DEDUP_REMOVED lines=8> */
[----:B---3--:R-:W-:-:S08]  /*19d0*/  DMUL R8, R2, R8 ;  /* 0x0000000802087228 */ /* 0x008fd00000000000 */
        /* <DEDUP_REMOVED lines=16> */
.L_x_27:
[----:B------:R-:W-:Y:S05]  /*1ae0*/  BSYNC.RECONVERGENT B1 ;  /* 0x0000000000017941 */ /* 0x000fea0003800200 */
.L_x_26:
        /* <DEDUP_REMOVED lines=28> */
.L_x_29:
[----:B------:R-:W-:Y:S05]  /*1cb0*/  BSYNC.RECONVERGENT B1 ;  /* 0x0000000000017941 */ /* 0x000fea0003800200 */
.L_x_28:
[----:B------:R-:W-:Y:S01]  /*1cc0*/  DADD R14, R20, R4 ;  /* 0x00000000140e7229 */ /* 0x000fe20000000004 */
[----:B------:R-:W-:-:S06]  /*1cd0*/  UIADD3 UR4, UPT, UPT, UR4, 0x2, URZ ;  /* 0x0000000204047890 */ /* 0x000fcc000fffe0ff */
[----:B------:R1:W-:Y:S06]  /*1ce0*/  STG.E.64 desc[UR10][R24.64+0x8], R14 ;  /* 0x0000080e18007986 */ /* 0x0003ec000c101b0a */
.L_x_21:
[----:B------:R-:W2:Y:S02]  /*1cf0*/  LDC R2, c[0x0][0x3a4] ;  /* 0x0000e900ff027b82 */ /* 0x000ea40000000800 */
[----:B--2---:R-:W-:-:S04]  /*1d00*/  LOP3.LUT R2, R2, 0x1, RZ, 0xc0, !PT ;  /* 0x0000000102027812 */ /* 0x004fc800078ec0ff */
[----:B------:R-:W-:-:S13]  /*1d10*/  ISETP.NE.U32.AND P0, PT, R2, 0x1, PT ;  /* 0x000000010200780c */ /* 0x000fda0003f05070 */
[----:B------:R-:W-:Y:S05]  /*1d20*/  @P0 EXIT ;  /* 0x000000000000094d */ /* 0x000fea0003800000 */
[----:B------:R-:W2:Y:S01]  /*1d30*/  LDC.64 R18, c[0x0][0x388] ;  /* 0x0000e200ff127b82 */ /* 0x000ea20000000a00 */
[----:B------:R-:W-:-:S04]  /*1d40*/  IMAD R3, R0, UR4, R16 ;  /* 0x0000000400037c24 */ /* 0x000fc8000f8e0210 */
[----:B--2---:R-:W-:-:S05]  /*1d50*/  IMAD.WIDE.U32 R18, R3, 0x8, R18 ;  /* 0x0000000803127825 */ /* 0x004fca00078e0012 */
[----:B------:R-:W2:Y:S01]  /*1d60*/  LDG.E.64 R2, desc[UR10][R18.64] ;  /* 0x0000000a12027981 */ /* 0x000ea2000c1e1b00 */
[----:B------:R-:W3:Y:S01]  /*1d70*/  S2UR UR7, SR_CgaCtaId ;  /* 0x00000000000779c3 */ /* 0x000ee20000008800 */
[----:B------:R-:W-:Y:S01]  /*1d80*/  UMOV UR6, 0x400 ;  /* 0x0000040000067882 */ /* 0x000fe20000000000 */
[----:B------:R-:W-:Y:S01]  /*1d90*/  IMAD.MOV.U32 R4, RZ, RZ, 0x1 ;  /* 0x00000001ff047424 */ /* 0x000fe200078e00ff */
[----:B------:R-:W-:Y:S01]  /*1da0*/  UIADD3 UR5, UPT, UPT, UR6, 0x140, URZ ;  /* 0x0000014006057890 */ /* 0x000fe2000fffe0ff */
[----:B------:R-:W-:Y:S03]  /*1db0*/  BSSY.RECONVERGENT B1, `(.L_x_30) ;  /* 0x000001e000017945 */ /* 0x000fe60003800200 */
[----:B---3--:R-:W-:-:S04]  /*1dc0*/  ULEA UR5, UR7, UR5, 0x18 ;  /* 0x0000000507057291 */ /* 0x008fc8000f8ec0ff */
[----:B------:R-:W-:-:S09]  /*1dd0*/  ULEA UR5, UR4, UR5, 0x3 ;  /* 0x0000000504057291 */ /* 0x000fd2000f8e18ff */
[----:B------:R-:W3:Y:S01]  /*1de0*/  LDS.64 R16, [UR5] ;  /* 0x00000005ff107984 */ /* 0x000ee20008000a00 */
[----:B------:R-:W-:-:S04]  /*1df0*/  ULEA UR5, UR7, UR6, 0x18 ;  /* 0x0000000607057291 */ /* 0x000fc8000f8ec0ff */
[----:B------:R-:W-:-:S09]  /*1e00*/  ULEA UR5, UR4, UR5, 0x4 ;  /* 0x0000000504057291 */ /* 0x000fd2000f8e20ff */
[----:B------:R-:W2:Y:S01]  /*1e10*/  LDS.128 R8, [UR5] ;  /* 0x00000005ff087984 */ /* 0x000ea20008000c00 */
[----:B---3--:R-:W3:Y:S02]  /*1e20*/  MUFU.RCP64H R5, R17 ;  /* 0x0000001100057308 */ /* 0x008ee40000001800 */
        /* <DEDUP_REMOVED lines=18> */
[----:B01---5:R-:W-:Y:S05]  /*1f50*/  CALL.REL.NOINC `($__internal_0_$__cuda_sm20_div_rn_f64_full) ;  /* 0x0000002000407944 */ /* 0x023fea0003c00000 */
[----:B------:R-:W-:-:S04]  /*1f60*/  LOP3.LUT R5, R5, R4, RZ, 0x3c, !PT ;  /* 0x0000000405057212 */ /* 0x000fc800078e3cff */
[----:B------:R-:W-:-:S04]  /*1f70*/  LOP3.LUT R4, R5, R4, RZ, 0x3c, !PT ;  /* 0x0000000405047212 */ /* 0x000fc800078e3cff */
[----:B------:R-:W-:-:S07]  /*1f80*/  LOP3.LUT R5, R5, R4, RZ, 0x3c, !PT ;  /* 0x0000000405057212 */ /* 0x000fce00078e3cff */
.L_x_31:
[----:B------:R-:W-:Y:S05]  /*1f90*/  BSYNC.RECONVERGENT B1 ;  /* 0x0000000000017941 */ /* 0x000fea0003800200 */
.L_x_30:
[----:B-----5:R-:W-:-:S07]  /*1fa0*/  DADD R4, R4, R12 ;  /* 0x0000000004047229 */ /* 0x020fce000000000c */
[----:B------:R2:W-:Y:S04]  /*1fb0*/  STG.E.64 desc[UR10][R24.64], R4 ;  /* 0x0000000418007986 */ /* 0x0005e8000c101b0a */
[----:B------:R-:W3:Y:S01]  /*1fc0*/  LDG.E.64 R18, desc[UR10][R18.64] ;  /* 0x0000000a12127981 */ /* 0x000ee2000c1e1b00 */
[----:B------:R-:W4:Y:S01]  /*1fd0*/  MUFU.RCP64H R3, R17 ;  /* 0x0000001100037308 */ /* 0x000f220000001800 */
[----:B------:R-:W-:Y:S01]  /*1fe0*/  IMAD.MOV.U32 R2, RZ, RZ, 0x1 ;  /* 0x00000001ff027424 */ /* 0x000fe200078e00ff */
[----:B------:R-:W-:Y:S05]  /*1ff0*/  BSSY.RECONVERGENT B1, `(.L_x_32) ;  /* 0x0000017000017945 */ /* 0x000fea0003800200 */
[----:B----4-:R-:W-:-:S08]  /*2000*/  DFMA R6, -R16, R2, 1 ;  /* 0x3ff000001006742b */ /* 0x010fd00000000102 */
[----:B------:R-:W-:-:S08]  /*2010*/  DFMA R6, R6, R6, R6 ;  /* 0x000000060606722b */ /* 0x000fd00000000006 */
[----:B------:R-:W-:-:S08]  /*2020*/  DFMA R6, R2, R6, R2 ;  /* 0x000000060206722b */ /* 0x000fd00000000002 */
[----:B------:R-:W-:-:S08]  /*2030*/  DFMA R2, -R16, R6, 1 ;  /* 0x3ff000001002742b */ /* 0x000fd00000000106 */
[----:B------:R-:W-:Y:S02]  /*2040*/  DFMA R6, R6, R2, R6 ;  /* 0x000000020606722b */ /* 0x000fe40000000006 */
[----:B---3--:R-:W-:-:S08]  /*2050*/  DMUL R10, R10, R18 ;  /* 0x000000120a0a7228 */ /* 0x008fd00000000000 */
[----:B------:R-:W-:Y:S02]  /*2060*/  DMUL R2, R6, R10 ;  /* 0x0000000a06027228 */ /* 0x000fe40000000000 */
[----:B------:R-:W-:-:S06]  /*2070*/  FSETP.GEU.AND P1, PT, |R11|, 6.5827683646048100446e-37, PT ;  /* 0x036000000b00780b */ /* 0x000fcc0003f2e200 */
[----:B--2---:R-:W-:-:S08]  /*2080*/  DFMA R4, -R16, R2, R10 ;  /* 0x000000021004722b */ /* 0x004fd0000000010a */
[----:B------:R-:W-:-:S10]  /*2090*/  DFMA R4, R6, R4, R2 ;  /* 0x000000040604722b */ /* 0x000fd40000000002 */
[----:B------:R-:W-:-:S05]  /*20a0*/  FFMA R0, RZ, R17, R5 ;  /* 0x00000011ff007223 */ /* 0x000fca0000000005 */
[----:B------:R-:W-:-:S13]  /*20b0*/  FSETP.GT.AND P0, PT, |R0|, 1.469367938527859385e-39, PT ;  /* 0x001000000000780b */ /* 0x000fda0003f04200 */
[----:B------:R-:W-:Y:S05]  /*20c0*/  @P0 BRA P1, `(.L_x_33) ;  /* 0x0000000000240947 */ /* 0x000fea0000800000 */
[----:B------:R-:W-:Y:S01]  /*20d0*/  IMAD.MOV.U32 R7, RZ, RZ, R10 ;  /* 0x000000ffff077224 */ /* 0x000fe200078e000a */
[----:B------:R-:W-:Y:S01]  /*20e0*/  MOV R6, R11 ;  /* 0x0000000b00067202 */ /* 0x000fe20000000f00 */
[----:B------:R-:W-:Y:S01]  /*20f0*/  IMAD.MOV.U32 R5, RZ, RZ, R16 ;  /* 0x000000ffff057224 */ /* 0x000fe200078e0010 */
[----:B------:R-:W-:Y:S01]  /*2100*/  MOV R2, 0x2130 ;  /* 0x0000213000027802 */ /* 0x000fe20000000f00 */
[----:B------:R-:W-:-:S07]  /*2110*/  IMAD.MOV.U32 R4, RZ, RZ, R17 ;  /* 0x000000ffff047224 */ /* 0x000fce00078e0011 */
[----:B01----:R-:W-:Y:S05]  /*2120*/  CALL.REL.NOINC `($__internal_0_$__cuda_sm20_div_rn_f64_full) ;  /* 0x0000001c00cc7944 */ /* 0x003fea0003c00000 */
[----:B------:R-:W-:-:S04]  /*2130*/  LOP3.LUT R5, R5, R4, RZ, 0x3c, !PT ;  /* 0x0000000405057212 */ /* 0x000fc800078e3cff */
[----:B------:R-:W-:-:S04]  /*2140*/  LOP3.LUT R4, R5, R4, RZ, 0x3c, !PT ;  /* 0x0000000405047212 */ /* 0x000fc800078e3cff */
[----:B------:R-:W-:-:S07]  /*2150*/  LOP3.LUT R5, R5, R4, RZ, 0x3c, !PT ;  /* 0x0000000405057212 */ /* 0x000fce00078e3cff */
.L_x_33:
[----:B------:R-:W-:Y:S05]  /*2160*/  BSYNC.RECONVERGENT B1 ;  /* 0x0000000000017941 */ /* 0x000fea0003800200 */
.L_x_32:
[----:B------:R-:W-:-:S07]  /*2170*/  DADD R4, R4, R14 ;  /* 0x0000000004047229 */ /* 0x000fce000000000e */
[----:B------:R-:W-:Y:S01]  /*2180*/  STG.E.64 desc[UR10][R24.64+0x8], R4 ;  /* 0x0000080418007986 */ /* 0x000fe2000c101b0a */
[----:B------:R-:W-:Y:S05]  /*2190*/  EXIT ;  /* 0x000000000000794d */ /* 0x000fea0003800000 */
.L_x_2:
        /* <DEDUP_REMOVED lines=13> */
[----:B------:R-:W-:Y:S01]  /*2270*/  IMAD.IADD R17, R3, 0x1, R0 ;  /* 0x0000000103117824 */ /* 0x000fe200078e0200 */
[----:B------:R-:W-:Y:S01]  /*2280*/  UIADD3 UR6, UPT, UPT, UR5, 0x140, URZ ;  /* 0x0000014005067890 */ /* 0x000fe2000fffe0ff */
[----:B------:R-:W-:Y:S01]  /*2290*/  IMAD R18, R18, UR14, RZ ;  /* 0x0000000e12127c24 */ /* 0x000fe2000f8e02ff */
[----:B------:R-:W-:Y:S01]  /*22a0*/  UIADD3 UR9, UPT, UPT, -UR4, URZ, URZ ;  /* 0x000000ff04097290 */ /* 0x000fe2000fffe1ff */
[--C-:B------:R-:W-:Y:S02]  /*22b0*/  IMAD.MOV.U32 R16, RZ, RZ, R3.reuse ;  /* 0x000000ffff107224 */ /* 0x100fe400078e0003 */
[----:B------:R-:W-:-:S02]  /*22c0*/  IMAD R20, R18, 0x3, R3 ;  /* 0x0000000312147824 */ /* 0x000fc400078e0203 */
[----:B------:R-:W-:Y:S01]  /*22d0*/  IMAD R19, R18, 0x2, R3 ;  /* 0x0000000212137824 */ /* 0x000fe200078e0203 */
[----:B0-----:R-:W-:Y:S02]  /*22e0*/  ULEA UR8, UR7, UR5, 0x18 ;  /* 0x0000000507087291 */ /* 0x001fe4000f8ec0ff */
[----:B------:R-:W-:Y:S02]  /*22f0*/  ULEA UR5, UR7, UR6, 0x18 ;  /* 0x0000000607057291 */ /* 0x000fe4000f8ec0ff */
[----:B------:R-:W-:Y:S02]  /*2300*/  UIADD3 UR6, UPT, UPT, UR8, 0x20, URZ ;  /* 0x0000002008067890 */ /* 0x000fe4000fffe0ff */
[----:B------:R-:W-:-:S12]  /*2310*/  UIADD3 UR5, UPT, UPT, UR5, 0x10, URZ ;  /* 0x0000001005057890 */ /* 0x000fd8000fffe0ff */
.L_x_51:
        /* <DEDUP_REMOVED lines=30> */
.L_x_36:
[----:B------:R-:W-:Y:S05]  /*2500*/  BSYNC.RECONVERGENT B1 ;  /* 0x0000000000017941 */ /* 0x000fea0003800200 */
.L_x_35:
[----:B-----5:R-:W-:-:S07]  /*2510*/  DADD R34, R4, R12 ;  /* 0x0000000004227229 */ /* 0x020fce000000000c */
[----:B------:R0:W-:Y:S04]  /*2520*/  STG.E.64 desc[UR10][R24.64], R34 ;  /* 0x0000002218007986 */ /* 0x0001e8000c101b0a */
[----:B------:R-:W2:Y:S01]  /*2530*/  LDG.E.64 R38, desc[UR10][R38.64] ;  /* 0x0000000a26267981 */ /* 0x000ea2000c1e1b00 */
[----:B------:R-:W1:Y:S01]  /*2540*/  MUFU.RCP64H R5, R37 ;  /* 0x0000002500057308 */ /* 0x000e620000001800 */
[----:B------:R-:W-:Y:S01]  /*2550*/  MOV R4, 0x1 ;  /* 0x0000000100047802 */ /* 0x000fe20000000f00 */
        /* <DEDUP_REMOVED lines=23> */
.L_x_38:
[----:B------:R-:W-:Y:S05]  /*26d0*/  BSYNC.RECONVERGENT B1 ;  /* 0x0000000000017941 */ /* 0x000fea0003800200 */
.L_x_37:
        /* <DEDUP_REMOVED lines=32> */
.L_x_40:
[----:B------:R-:W-:Y:S05]  /*28e0*/  BSYNC.RECONVERGENT B1 ;  /* 0x0000000000017941 */ /* 0x000fea0003800200 */
.L_x_39:
        /* <DEDUP_REMOVED lines=28> */
.L_x_42:
[----:B------:R-:W-:Y:S05]  /*2ab0*/  BSYNC.RECONVERGENT B1 ;  /* 0x0000000000017941 */ /* 0x000fea0003800200 */
.L_x_41:
        /* <DEDUP_REMOVED lines=31> */
.L_x_44:
[----:B------:R-:W-:Y:S05]  /*2cb0*/  BSYNC.RECONVERGENT B1 ;  /* 0x0000000000017941 */ /* 0x000fea0003800200 */
.L_x_43:
        /* <DEDUP_REMOVED lines=28> */
.L_x_46:
[----:B------:R-:W-:Y:S05]  /*2e80*/  BSYNC.RECONVERGENT B1 ;  /* 0x0000000000017941 */ /* 0x000fea0003800200 */
.L_x_45:
        /* <DEDUP_REMOVED lines=31> */
.L_x_48:
[----:B------:R-:W-:Y:S05]  /*3080*/  BSYNC.RECONVERGENT B1 ;  /* 0x0000000000017941 */ /* 0x000fea0003800200 */
.L_x_47:
        /* <DEDUP_REMOVED lines=28> */
.L_x_50:
[----:B------:R-:W-:Y:S05]  /*3250*/  BSYNC.RECONVERGENT B1 ;  /* 0x0000000000017941 */ /* 0x000fea0003800200 */
.L_x_49:
        /* <DEDUP_REMOVED lines=11> */
.L_x_34:
        /* <DEDUP_REMOVED lines=42> */
.L_x_54:
[----:B------:R-:W-:Y:S05]  /*35b0*/  BSYNC.RECONVERGENT B1 ;  /* 0x0000000000017941 */ /* 0x000fea0003800200 */
.L_x_53:
[----:B-----5:R-:W-:-:S07]  /*35c0*/  DADD R12, R12, R4 ;  /* 0x000000000c0c7229 */ /* 0x020fce0000000004 */
[----:B------:R1:W-:Y:S04]  /*35d0*/  STG.E.64 desc[UR10][R24.64], R12 ;  /* 0x0000000c18007986 */ /* 0x0003e8000c101b0a */
[----:B------:R-:W2:Y:S01]  /*35e0*/  LDG.E.64 R20, desc[UR10][R20.64] ;  /* 0x0000000a14147981 */ /* 0x000ea2000c1e1b00 */
[----:B------:R-:W3:Y:S01]  /*35f0*/  MUFU.RCP64H R5, R19 ;  /* 0x0000001300057308 */ /* 0x000ee20000001800 */
[----:B------:R-:W-:Y:S01]  /*3600*/  MOV R4, 0x1 ;  /* 0x0000000100047802 */ /* 0x000fe20000000f00 */
        /* <DEDUP_REMOVED lines=14> */
[----:B------:R-:W-:Y:S01]  /*36f0*/  IMAD.MOV.U32 R7, RZ, RZ, R10 ;  /* 0x000000ffff077224 */ /* 0x000fe200078e000a */
[----:B------:R-:W-:Y:S01]  /*3700*/  MOV R2, 0x3750 ;  /* 0x0000375000027802 */ /* 0x000fe20000000f00 */
[----:B------:R-:W-:Y:S02]  /*3710*/  IMAD.MOV.U32 R6, RZ, RZ, R11 ;  /* 0x000000ffff067224 */ /* 0x000fe400078e000b */
[----:B------:R-:W-:Y:S02]  /*3720*/  IMAD.MOV.U32 R5, RZ, RZ, R18 ;  /* 0x000000ffff057224 */ /* 0x000fe400078e0012 */
[----:B------:R-:W-:-:S07]  /*3730*/  IMAD.MOV.U32 R4, RZ, RZ, R19 ;  /* 0x000000ffff047224 */ /* 0x000fce00078e0013 */
[----:B0-----:R-:W-:Y:S05]  /*3740*/  CALL.REL.NOINC `($__internal_0_$__cuda_sm20_div_rn_f64_full) ;  /* 0x0000000800447944 */ /* 0x001fea0003c00000 */
[----:B------:R-:W-:-:S04]  /*3750*/  LOP3.LUT R5, R5, R4, RZ, 0x3c, !PT ;  /* 0x0000000405057212 */ /* 0x000fc800078e3cff */
[----:B------:R-:W-:-:S04]  /*3760*/  LOP3.LUT R4, R5, R4, RZ, 0x3c, !PT ;  /* 0x0000000405047212 */ /* 0x000fc800078e3cff */
[----:B------:R-:W-:-:S07]  /*3770*/  LOP3.LUT R5, R5, R4, RZ, 0x3c, !PT ;  /* 0x0000000405057212 */ /* 0x000fce00078e3cff */
.L_x_56:
[----:B------:R-:W-:Y:S05]  /*3780*/  BSYNC.RECONVERGENT B1 ;  /* 0x0000000000017941 */ /* 0x000fea0003800200 */
.L_x_55:
        /* <DEDUP_REMOVED lines=33> */
.L_x_58:
[----:B------:R-:W-:Y:S05]  /*39a0*/  BSYNC.RECONVERGENT B1 ;  /* 0x0000000000017941 */ /* 0x000fea0003800200 */
.L_x_57:
[----:B------:R-:W-:-:S07]  /*39b0*/  DADD R12, R12, R4 ;  /* 0x000000000c0c7229 */ /* 0x000fce0000000004 */
        /* <DEDUP_REMOVED lines=27> */
.L_x_60:
[----:B------:R-:W-:Y:S05]  /*3b70*/  BSYNC.RECONVERGENT B1 ;  /* 0x0000000000017941 */ /* 0x000fea0003800200 */
.L_x_59:
[----:B------:R-:W-:Y:S01]  /*3b80*/  DADD R14, R18, R4 ;  /* 0x00000000120e7229 */ /* 0x000fe20000000004 */
[----:B------:R-:W-:-:S06]  /*3b90*/  UIADD3 UR4, UPT, UPT, UR4, 0x2, URZ ;  /* 0x0000000204047890 */ /* 0x000fcc000fffe0ff */
[----:B------:R1:W-:Y:S06]  /*3ba0*/  STG.E.64 desc[UR10][R24.64+0x8], R14 ;  /* 0x0000080e18007986 */ /* 0x0003ec000c101b0a */
.L_x_52:
        /* <DEDUP_REMOVED lines=42> */
.L_x_62:
[----:B------:R-:W-:Y:S05]  /*3e50*/  BSYNC.RECONVERGENT B1 ;  /* 0x0000000000017941 */ /* 0x000fea0003800200 */
.L_x_61:
[----:B-----5:R-:W-:-:S07]  /*3e60*/  DADD R4, R4, R12 ;  /* 0x0000000004047229 */ /* 0x020fce000000000c */
[----:B------:R2:W-:Y:S04]  /*3e70*/  STG.E.64 desc[UR10][R24.64], R4 ;  /* 0x0000000418007986 */ /* 0x0005e8000c101b0a */
[----:B------:R-:W3:Y:S01]  /*3e80*/  LDG.E.64 R18, desc[UR10][R18.64] ;  /* 0x0000000a12127981 */ /* 0x000ee2000c1e1b00 */
[----:B------:R-:W4:Y:S01]  /*3e90*/  MUFU.RCP64H R3, R17 ;  /* 0x0000001100037308 */ /* 0x000f220000001800 */
[----:B------:R-:W-:Y:S01]  /*3ea0*/  MOV R2, 0x1 ;  /* 0x0000000100027802 */ /* 0x000fe20000000f00 */
        /* <DEDUP_REMOVED lines=19> */
[----:B01----:R-:W-:Y:S05]  /*3fe0*/  CALL.REL.NOINC `($__internal_0_$__cuda_sm20_div_rn_f64_full) ;  /* 0x00000000001c7944 */ /* 0x003fea0003c00000 */
[----:B------:R-:W-:-:S04]  /*3ff0*/  LOP3.LUT R5, R5, R4, RZ, 0x3c, !PT ;  /* 0x0000000405057212 */ /* 0x000fc800078e3cff */
[----:B------:R-:W-:-:S04]  /*4000*/  LOP3.LUT R4, R5, R4, RZ, 0x3c, !PT ;  /* 0x0000000405047212 */ /* 0x000fc800078e3cff */
[----:B------:R-:W-:-:S07]  /*4010*/  LOP3.LUT R5, R5, R4, RZ, 0x3c, !PT ;  /* 0x0000000405057212 */ /* 0x000fce00078e3cff */
.L_x_64:
[----:B------:R-:W-:Y:S05]  /*4020*/  BSYNC.RECONVERGENT B1 ;  /* 0x0000000000017941 */ /* 0x000fea0003800200 */
.L_x_63:
[----:B------:R-:W-:-:S07]  /*4030*/  DADD R4, R4, R14 ;  /* 0x0000000004047229 */ /* 0x000fce000000000e */
[----:B------:R-:W-:Y:S01]  /*4040*/  STG.E.64 desc[UR10][R24.64+0x8], R4 ;  /* 0x0000080418007986 */ /* 0x000fe2000c101b0a */
[----:B------:R-:W-:Y:S05]  /*4050*/  EXIT ;  /* 0x000000000000794d */ /* 0x000fea0003800000 */
        .weak           $__internal_0_$__cuda_sm20_div_rn_f64_full
        .type           $__internal_0_$__cuda_sm20_div_rn_f64_full,@function
        .size           $__internal_0_$__cuda_sm20_div_rn_f64_full,(.L_x_71 - $__internal_0_$__cuda_sm20_div_rn_f64_full)
$__internal_0_$__cuda_sm20_div_rn_f64_full:
[C---:B------:R-:W-:Y:S01]  /*4060*/  FSETP.GEU.AND P0, PT, |R4|.reuse, 1.469367938527859385e-39, PT ;  /* 0x001000000400780b */ /* 0x040fe20003f0e200 */
[--C-:B------:R-:W-:Y:S01]  /*4070*/  IMAD.MOV.U32 R22, RZ, RZ, R5.reuse ;  /* 0x000000ffff167224 */ /* 0x100fe200078e0005 */
[----:B------:R-:W-:Y:S01]  /*4080*/  LOP3.LUT R8, R4, 0x800fffff, RZ, 0xc0, !PT ;  /* 0x800fffff04087812 */ /* 0x000fe200078ec0ff */
[----:B------:R-:W-:Y:S01]  /*4090*/  IMAD.MOV.U32 R23, RZ, RZ, R4 ;  /* 0x000000ffff177224 */ /* 0x000fe200078e0004 */
[----:B------:R-:W-:Y:S01]  /*40a0*/  MOV R40, 0x1 ;  /* 0x0000000100287802 */ /* 0x000fe20000000f00 */
[----:B------:R-:W-:Y:S01]  /*40b0*/  IMAD.MOV.U32 R26, RZ, RZ, R5 ;  /* 0x000000ffff1a7224 */ /* 0x000fe200078e0005 */
[----:B------:R-:W-:Y:S01]  /*40c0*/  LOP3.LUT R27, R8, 0x3ff00000, RZ, 0xfc, !PT ;  /* 0x3ff00000081b7812 */ /* 0x000fe200078efcff */
[----:B------:R-:W-:Y:S01]  /*40d0*/  IMAD.MOV.U32 R29, RZ, RZ, R6 ;  /* 0x000000ffff1d7224 */ /* 0x000fe200078e0006 */
[----:B------:R-:W-:Y:S01]  /*40e0*/  LOP3.LUT R6, R4, 0x7ff00000, RZ, 0xc0, !PT ;  /* 0x7ff0000004067812 */ /* 0x000fe200078ec0ff */
[----:B------:R-:W-:Y:S01]  /*40f0*/  IMAD.MOV.U32 R28, RZ, RZ, R7 ;  /* 0x000000ffff1c7224 */ /* 0x000fe200078e0007 */
[----:B------:R-:W-:Y:S01]  /*4100*/  BSSY.RECONVERGENT B0, `(.L_x_65) ;  /* 0x0000056000007945 */ /* 0x000fe20003800200 */
[----:B------:R-:W-:Y:S01]  /*4110*/  IMAD.MOV.U32 R4, RZ, RZ, 0x1ca00000 ;  /* 0x1ca00000ff047424 */ /* 0x000fe200078e00ff */
[C---:B------:R-:W-:Y:S01]  /*4120*/  FSETP.GEU.AND P2, PT, |R29|.reuse, 1.469367938527859385e-39, PT ;  /* 0x001000001d00780b */ /* 0x040fe20003f4e200 */
[----:B------:R-:W-:Y:S01]  /*4130*/  @!P0 DMUL R26, R22, 8.98846567431157953865e+307 ;  /* 0x7fe00000161a8828 */ /* 0x000fe20000000000 */
[----:B------:R-:W-:Y:S01]  /*4140*/  LOP3.LUT R5, R29, 0x7ff00000, RZ, 0xc0, !PT ;  /* 0x7ff000001d057812 */ /* 0x000fe200078ec0ff */
[----:B------:R-:W-:-:S03]  /*4150*/  IMAD.MOV.U32 R30, RZ, RZ, R28 ;  /* 0x000000ffff1e7224 */ /* 0x000fc600078e001c */
[----:B------:R-:W-:Y:S01]  /*4160*/  ISETP.GE.U32.AND P1, PT, R5, R6, PT ;  /* 0x000000060500720c */ /* 0x000fe20003f26070 */
[----:B------:R-:W0:Y:S04]  /*4170*/  MUFU.RCP64H R41, R27 ;  /* 0x0000001b00297308 */ /* 0x000e280000001800 */
[----:B------:R-:W-:Y:S02]  /*4180*/  @!P0 LOP3.LUT R6, R27, 0x7ff00000, RZ, 0xc0, !PT ;  /* 0x7ff000001b068812 */ /* 0x000fe400078ec0ff */
[----:B------:R-:W-:-:S04]  /*4190*/  @!P2 LOP3.LUT R7, R23, 0x7ff00000, RZ, 0xc0, !PT ;  /* 0x7ff000001707a812 */ /* 0x000fc800078ec0ff */
[----:B------:R-:W-:Y:S02]  /*41a0*/  @!P2 ISETP.GE.U32.AND P3, PT, R5, R7, PT ;  /* 0x000000070500a20c */ /* 0x000fe40003f66070 */
[----:B------:R-:W-:-:S04]  /*41b0*/  SEL R7, R4, 0x63400000, !P1 ;  /* 0x6340000004077807 */ /* 0x000fc80004800000 */
[----:B------:R-:W-:Y:S01]  /*41c0*/  LOP3.LUT R31, R7, 0x800fffff, R29, 0xf8, !PT ;  /* 0x800fffff071f7812 */ /* 0x000fe200078ef81d */
[----:B0-----:R-:W-:Y:S01]  /*41d0*/  DFMA R8, R40, -R26, 1 ;  /* 0x3ff000002808742b */ /* 0x001fe2000000081a */
[----:B------:R-:W-:-:S07]  /*41e0*/  IMAD.MOV.U32 R7, RZ, RZ, R5 ;  /* 0x000000ffff077224 */ /* 0x000fce00078e0005 */
[----:B------:R-:W-:-:S08]  /*41f0*/  DFMA R8, R8, R8, R8 ;  /* 0x000000080808722b */ /* 0x000fd00000000008 */
[----:B------:R-:W-:Y:S01]  /*4200*/  DFMA R40, R40, R8, R40 ;  /* 0x000000082828722b */ /* 0x000fe20000000028 */
[----:B------:R-:W-:-:S04]  /*4210*/  @!P2 SEL R8, R4, 0x63400000, !P3 ;  /* 0x634000000408a807 */ /* 0x000fc80005800000 */
[----:B------:R-:W-:-:S03]  /*4220*/  @!P2 LOP3.LUT R8, R8, 0x80000000, R29, 0xf8, !PT ;  /* 0x800000000808a812 */ /* 0x000fc600078ef81d */
[----:B------:R-:W-:Y:S01]  /*4230*/  DFMA R32, R40, -R26, 1 ;  /* 0x3ff000002820742b */ /* 0x000fe2000000081a */
[----:B------:R-:W-:Y:S01]  /*4240*/  @!P2 LOP3.LUT R9, R8, 0x100000, RZ, 0xfc, !PT ;  /* 0x001000000809a812 */ /* 0x000fe200078efcff */
[----:B------:R-:W-:-:S06]  /*4250*/  @!P2 IMAD.MOV.U32 R8, RZ, RZ, RZ ;  /* 0x000000ffff08a224 */ /* 0x000fcc00078e00ff */
[----:B------:R-:W-:Y:S02]  /*4260*/  DFMA R40, R40, R32, R40 ;  /* 0x000000202828722b */ /* 0x000fe40000000028 */
[----:B------:R-:W-:-:S08]  /*4270*/  @!P2 DFMA R30, R30, 2, -R8 ;  /* 0x400000001e1ea82b */ /* 0x000fd00000000808 */
[----:B------:R-:W-:Y:S02]  /*4280*/  DMUL R32, R40, R30 ;  /* 0x0000001e28207228 */ /* 0x000fe40000000000 */
[----:B------:R-:W-:-:S05]  /*4290*/  @!P2 LOP3.LUT R7, R31, 0x7ff00000, RZ, 0xc0, !PT ;  /* 0x7ff000001f07a812 */ /* 0x000fca00078ec0ff */
[----:B------:R-:W-:Y:S01]  /*42a0*/  VIADD R8, R7, 0xffffffff ;  /* 0xffffffff07087836 */ /* 0x000fe20000000000 */
[----:B------:R-:W-:-:S04]  /*42b0*/  DFMA R42, R32, -R26, R30 ;  /* 0x8000001a202a722b */ /* 0x000fc8000000001e */
[----:B------:R-:W-:Y:S01]  /*42c0*/  ISETP.GT.U32.AND P0, PT, R8, 0x7feffffe, PT ;  /* 0x7feffffe0800780c */ /* 0x000fe20003f04070 */
[----:B------:R-:W-:-:S05]  /*42d0*/  VIADD R8, R6, 0xffffffff ;  /* 0xffffffff06087836 */ /* 0x000fca0000000000 */
[----:B------:R-:W-:Y:S01]  /*42e0*/  ISETP.GT.U32.OR P0, PT, R8, 0x7feffffe, P0 ;  /* 0x7feffffe0800780c */ /* 0x000fe20000704470 */
[----:B------:R-:W-:-:S12]  /*42f0*/  DFMA R8, R40, R42, R32 ;  /* 0x0000002a2808722b */ /* 0x000fd80000000020 */
[----:B------:R-:W-:Y:S05]  /*4300*/  @P0 BRA `(.L_x_66) ;  /* 0x0000000000740947 */ /* 0x000fea0003800000 */
[----:B------:R-:W-:-:S04]  /*4310*/  LOP3.LUT R6, R23, 0x7ff00000, RZ, 0xc0, !PT ;  /* 0x7ff0000017067812 */ /* 0x000fc800078ec0ff */
[CC--:B------:R-:W-:Y:S02]  /*4320*/  VIADDMNMX R7, R5.reuse, -R6.reuse, 0xb9600000, !PT ;  /* 0xb960000005077446 */ /* 0x0c0fe40007800906 */
[----:B------:R-:W-:Y:S01]  /*4330*/  ISETP.GE.U32.AND P0, PT, R5, R6, PT ;  /* 0x000000060500720c */ /* 0x000fe20003f06070 */
[----:B------:R-:W-:Y:S01]  /*4340*/  IMAD.MOV.U32 R6, RZ, RZ, RZ ;  /* 0x000000ffff067224 */ /* 0x000fe200078e00ff */
[----:B------:R-:W-:Y:S02]  /*4350*/  VIMNMX R7, PT, PT, R7, 0x46a00000, PT ;  /* 0x46a0000007077848 */ /* 0x000fe40003fe0100 */
[----:B------:R-:W-:-:S05]  /*4360*/  SEL R4, R4, 0x63400000, !P0 ;  /* 0x6340000004047807 */ /* 0x000fca0004000000 */
[----:B------:R-:W-:-:S04]  /*4370*/  IMAD.IADD R4, R7, 0x1, -R4 ;  /* 0x0000000107047824 */ /* 0x000fc800078e0a04 */
[----:B------:R-:W-:-:S06]  /*4380*/  VIADD R7, R4, 0x7fe00000 ;  /* 0x7fe0000004077836 */ /* 0x000fcc0000000000 */
[----:B------:R-:W-:-:S10]  /*4390*/  DMUL R32, R8, R6 ;  /* 0x0000000608207228 */ /* 0x000fd40000000000 */
[----:B------:R-:W-:-:S13]  /*43a0*/  FSETP.GTU.AND P0, PT, |R33|, 1.469367938527859385e-39, PT ;  /* 0x001000002100780b */ /* 0x000fda0003f0c200 */
[----:B------:R-:W-:Y:S05]  /*43b0*/  @P0 BRA `(.L_x_67) ;  /* 0x0000000000a80947 */ /* 0x000fea0003800000 */
[----:B------:R-:W-:-:S06]  /*43c0*/  DFMA R26, R8, -R26, R30 ;  /* 0x8000001a081a722b */ /* 0x000fcc000000001e */
[----:B------:R-:W-:-:S04]  /*43d0*/  MOV R26, RZ ;  /* 0x000000ff001a7202 */ /* 0x000fc80000000f00 */
[C---:B------:R-:W-:Y:S02]  /*43e0*/  FSETP.NEU.AND P0, PT, R27.reuse, RZ, PT ;  /* 0x000000ff1b00720b */ /* 0x040fe40003f0d000 */
[----:B------:R-:W-:-:S04]  /*43f0*/  LOP3.LUT R22, R27, 0x80000000, R23, 0x48, !PT ;  /* 0x800000001b167812 */ /* 0x000fc800078e4817 */
[----:B------:R-:W-:-:S07]  /*4400*/  LOP3.LUT R27, R22, R7, RZ, 0xfc, !PT ;  /* 0x00000007161b7212 */ /* 0x000fce00078efcff */
[----:B------:R-:W-:Y:S05]  /*4410*/  @!P0 BRA `(.L_x_67) ;  /* 0x0000000000908947 */ /* 0x000fea0003800000 */
[----:B------:R-:W-:Y:S01]  /*4420*/  IMAD.MOV R7, RZ, RZ, -R4 ;  /* 0x000000ffff077224 */ /* 0x000fe200078e0a04 */
[----:B------:R-:W-:Y:S01]  /*4430*/  IADD3 R4, PT, PT, -R4, -0x43300000, RZ ;  /* 0xbcd0000004047810 */ /* 0x000fe20007ffe1ff */
[----:B------:R-:W-:-:S06]  /*4440*/  IMAD.MOV.U32 R6, RZ, RZ, RZ ;  /* 0x000000ffff067224 */ /* 0x000fcc00078e00ff */
[----:B------:R-:W-:Y:S02]  /*4450*/  DFMA R6, R32, -R6, R8 ;  /* 0x800000062006722b */ /* 0x000fe40000000008 */
[----:B------:R-:W-:-:S08]  /*4460*/  DMUL.RP R8, R8, R26 ;  /* 0x0000001a08087228 */ /* 0x000fd00000008000 */
[----:B------:R-:W-:Y:S02]  /*4470*/  FSETP.NEU.AND P0, PT, |R7|, R4, PT ;  /* 0x000000040700720b */ /* 0x000fe40003f0d200 */
[----:B------:R-:W-:Y:S02]  /*4480*/  LOP3.LUT R4, R9, R22, RZ, 0x3c, !PT ;  /* 0x0000001609047212 */ /* 0x000fe400078e3cff */
[----:B------:R-:W-:Y:S02]  /*4490*/  FSEL R5, R8, R32, !P0 ;  /* 0x0000002008057208 */ /* 0x000fe40004000000 */
[----:B------:R-:W-:-:S03]  /*44a0*/  FSEL R4, R4, R33, !P0 ;  /* 0x0000002104047208 */ /* 0x000fc60004000000 */
[----:B------:R-:W-:Y:S02]  /*44b0*/  IMAD.MOV.U32 R32, RZ, RZ, R5 ;  /* 0x000000ffff207224 */ /* 0x000fe400078e0005 */
[----:B------:R-:W-:Y:S01]  /*44c0*/  IMAD.MOV.U32 R33, RZ, RZ, R4 ;  /* 0x000000ffff217224 */ /* 0x000fe200078e0004 */
[----:B------:R-:W-:Y:S06]  /*44d0*/  BRA `(.L_x_67) ;  /* 0x0000000000607947 */ /* 0x000fec0003800000 */
.L_x_66:
[----:B------:R-:W-:-:S14]  /*44e0*/  DSETP.NAN.AND P0, PT, R28, R28, PT ;  /* 0x0000001c1c00722a */ /* 0x000fdc0003f08000 */
[----:B------:R-:W-:Y:S05]  /*44f0*/  @P0 BRA `(.L_x_68) ;  /* 0x00000000004c0947 */ /* 0x000fea0003800000 */
[----:B------:R-:W-:-:S14]  /*4500*/  DSETP.NAN.AND P0, PT, R22, R22, PT ;  /* 0x000000161600722a */ /* 0x000fdc0003f08000 */
[----:B------:R-:W-:Y:S05]  /*4510*/  @P0 BRA `(.L_x_69) ;  /* 0x0000000000340947 */ /* 0x000fea0003800000 */
[----:B------:R-:W-:Y:S01]  /*4520*/  ISETP.NE.AND P0, PT, R7, R6, PT ;  /* 0x000000060700720c */ /* 0x000fe20003f05270 */
[----:B------:R-:W-:Y:S02]  /*4530*/  IMAD.MOV.U32 R32, RZ, RZ, 0x0 ;  /* 0x00000000ff207424 */ /* 0x000fe400078e00ff */
[----:B------:R-:W-:-:S10]  /*4540*/  IMAD.MOV.U32 R33, RZ, RZ, -0x80000 ;  /* 0xfff80000ff217424 */ /* 0x000fd400078e00ff */
[----:B------:R-:W-:Y:S05]  /*4550*/  @!P0 BRA `(.L_x_67) ;  /* 0x0000000000408947 */ /* 0x000fea0003800000 */
[----:B------:R-:W-:Y:S02]  /*4560*/  ISETP.NE.AND P0, PT, R7, 0x7ff00000, PT ;  /* 0x7ff000000700780c */ /* 0x000fe40003f05270 */
[----:B------:R-:W-:Y:S02]  /*4570*/  LOP3.LUT R22, R29, 0x80000000, R23, 0x48, !PT ;  /* 0x800000001d167812 */ /* 0x000fe400078e4817 */
[----:B------:R-:W-:-:S13]  /*4580*/  ISETP.EQ.OR P0, PT, R6, RZ, !P0 ;  /* 0x000000ff0600720c */ /* 0x000fda0004702670 */
[----:B------:R-:W-:Y:S01]  /*4590*/  @P0 LOP3.LUT R4, R22, 0x7ff00000, RZ, 0xfc, !PT ;  /* 0x7ff0000016040812 */ /* 0x000fe200078efcff */
[----:B------:R-:W-:Y:S02]  /*45a0*/  @!P0 IMAD.MOV.U32 R32, RZ, RZ, RZ ;  /* 0x000000ffff208224 */ /* 0x000fe400078e00ff */
[----:B------:R-:W-:Y:S01]  /*45b0*/  @!P0 IMAD.MOV.U32 R33, RZ, RZ, R22 ;  /* 0x000000ffff218224 */ /* 0x000fe200078e0016 */
[----:B------:R-:W-:Y:S01]  /*45c0*/  @P0 MOV R33, R4 ;  /* 0x0000000400210202 */ /* 0x000fe20000000f00 */
[----:B------:R-:W-:Y:S01]  /*45d0*/  @P0 IMAD.MOV.U32 R32, RZ, RZ, RZ ;  /* 0x000000ffff200224 */ /* 0x000fe200078e00ff */
[----:B------:R-:W-:Y:S06]  /*45e0*/  BRA `(.L_x_67) ;  /* 0x00000000001c7947 */ /* 0x000fec0003800000 */
.L_x_69:
[----:B------:R-:W-:Y:S01]  /*45f0*/  LOP3.LUT R4, R23, 0x80000, RZ, 0xfc, !PT ;  /* 0x0008000017047812 */ /* 0x000fe200078efcff */
[----:B------:R-:W-:-:S04]  /*4600*/  IMAD.MOV.U32 R32, RZ, RZ, R22 ;  /* 0x000000ffff207224 */ /* 0x000fc800078e0016 */
[----:B------:R-:W-:Y:S01]  /*4610*/  IMAD.MOV.U32 R33, RZ, RZ, R4 ;  /* 0x000000ffff217224 */ /* 0x000fe200078e0004 */
[----:B------:R-:W-:Y:S06]  /*4620*/  BRA `(.L_x_67) ;  /* 0x00000000000c7947 */ /* 0x000fec0003800000 */
.L_x_68:
[----:B------:R-:W-:Y:S01]  /*4630*/  LOP3.LUT R4, R29, 0x80000, RZ, 0xfc, !PT ;  /* 0x000800001d047812 */ /* 0x000fe200078efcff */
[----:B------:R-:W-:-:S04]  /*4640*/  IMAD.MOV.U32 R32, RZ, RZ, R28 ;  /* 0x000000ffff207224 */ /* 0x000fc800078e001c */
[----:B------:R-:W-:-:S07]  /*4650*/  IMAD.MOV.U32 R33, RZ, RZ, R4 ;  /* 0x000000ffff217224 */ /* 0x000fce00078e0004 */
.L_x_67:
[----:B------:R-:W-:Y:S05]  /*4660*/  BSYNC.RECONVERGENT B0 ;  /* 0x0000000000007941 */ /* 0x000fea0003800200 */
.L_x_65:
[----:B------:R-:W-:Y:S02]  /*4670*/  IMAD.MOV.U32 R6, RZ, RZ, R2 ;  /* 0x000000ffff067224 */ /* 0x000fe400078e0002 */
[----:B------:R-:W-:Y:S02]  /*4680*/  IMAD.MOV.U32 R7, RZ, RZ, 0x0 ;  /* 0x00000000ff077424 */ /* 0x000fe400078e00ff */
[----:B------:R-:W-:Y:S02]  /*4690*/  IMAD.MOV.U32 R5, RZ, RZ, R32 ;  /* 0x000000ffff057224 */ /* 0x000fe400078e0020 */
[----:B------:R-:W-:Y:S01]  /*46a0*/  IMAD.MOV.U32 R4, RZ, RZ, R33 ;  /* 0x000000ffff047224 */ /* 0x000fe200078e0021 */
[----:B------:R-:W-:Y:S06]  /*46b0*/  RET.REL.NODEC R6 `(_Z30recompose_into_space_broadbandP7double2PKdPKS_S2_jjjjjj) ;  /* 0xffffffb806507950 */ /* 0x000fec0003c3ffff */
.L_x_70:
[----:B------:R-:W-:-:S00]  /*46c0*/  BRA `(.L_x_70) ;  /* 0xfffffffc00fc7947 */ /* 0x000fc0000383ffff */
[----:B------:R-:W-:-:S00]  /*46d0*/  NOP ;  /* 0x0000000000007918 */ /* 0x000fc00000000000 */
        /* <DEDUP_REMOVED lines=10> */
.L_x_71:


//--------------------- .nv.shared._Z30recompose_into_space_broadbandP7double2PKdPKS_S2_jjjjjj --------------------------
	.section	.nv.shared._Z30recompose_into_space_broadbandP7double2PKdPKS_S2_jjjjjj,"aw",@nobits
	.sectionflags	@""
	.align	16
.nv.shared._Z30recompose_into_space_broadbandP7double2PKdPKS_S2_jjjjjj:
	.zero		1504


//--------------------- .nv.shared.reserved.0     --------------------------
	.section	.nv.shared.reserved.0,"aw",@nobits
	.weak		__nv_reservedSMEM_offset_0_alias
	.size		__nv_reservedSMEM_offset_0_alias, 0, 64
	.other		__nv_reservedSMEM_offset_0_alias,@"STO_CUDA_RESERVED_SHARED STV_DEFAULT"
__nv_reservedSMEM_offset_0_alias:
	.zero		0
	.zero		64


//--------------------- .nv.constant0._Z30recompose_into_space_broadbandP7double2PKdPKS_S2_jjjjjj --------------------------
	.section	.nv.constant0._Z30recompose_into_space_broadbandP7double2PKdPKS_S2_jjjjjj,"a",@progbits
	.sectionflags	@""
	.align	4
.nv.constant0._Z30recompose_into_space_broadbandP7double2PKdPKS_S2_jjjjjj:
	.zero		952


//--------------------- SYMBOLS --------------------------

	.type		.nv.reservedSmem.offset0,@object
	.size		.nv.reservedSmem.offset0,0x4
	.type		.nv.reservedSmem.cap,@object
	.size		.nv.reservedSmem.cap,0x4
